// auto-generated by cutlass_sweep.gemm — config: {"arch": "sm_90", "cluster_m": 1, "cluster_n": 1, "dtype": "bf16", "dtype_b": "bf16", "layout": "nt", "stages": 0, "tile_k": 64, "tile_m": 256, "tile_n": 32}
#include "cutlass/cutlass.h"
#include "cutlass/gemm/collective/collective_builder.hpp"
#include "cutlass/gemm/device/gemm_universal_adapter.h"
#include "cutlass/gemm/kernel/gemm_universal.hpp"
#include "cutlass/epilogue/collective/collective_builder.hpp"

using ElemA = cutlass::bfloat16_t;
using ElemB = cutlass::bfloat16_t;
using ElemCD = cutlass::bfloat16_t;
using Acc  = float;
using TileShape    = cute::Shape<cute::_256, cute::_32, cute::_64>;
using ClusterShape = cute::Shape<cute::_1, cute::_1, cute::_1>;

using CollectiveEpilogue = typename cutlass::epilogue::collective::CollectiveBuilder<
    cutlass::arch::Sm90, cutlass::arch::OpClassTensorOp,
    TileShape, ClusterShape,
    cutlass::epilogue::collective::EpilogueTileAuto,
    Acc, Acc,
    ElemCD, cutlass::layout::RowMajor, 128 / cutlass::sizeof_bits<ElemCD>::value,
    ElemCD, cutlass::layout::RowMajor, 128 / cutlass::sizeof_bits<ElemCD>::value,
    cutlass::epilogue::collective::EpilogueScheduleAuto
  >::CollectiveOp;

using CollectiveMainloop = typename cutlass::gemm::collective::CollectiveBuilder<
    cutlass::arch::Sm90, cutlass::arch::OpClassTensorOp,
    ElemA, cutlass::layout::RowMajor, 128 / cutlass::sizeof_bits<ElemA>::value,
    ElemB, cutlass::layout::ColumnMajor, 128 / cutlass::sizeof_bits<ElemB>::value,
    Acc,
    TileShape, ClusterShape,
    cutlass::gemm::collective::StageCountAutoCarveout<static_cast<int>(sizeof(typename CollectiveEpilogue::SharedStorage))>,
    cutlass::gemm::collective::KernelScheduleAuto
  >::CollectiveOp;

using GemmKernel = cutlass::gemm::kernel::GemmUniversal<
    cute::Shape<int,int,int,int>,
    CollectiveMainloop,
    CollectiveEpilogue
>;
using Gemm = cutlass::gemm::device::GemmUniversalAdapter<GemmKernel>;

// Force the device kernel symbol into the cubin without needing a host main.
auto* _anchor = &cutlass::device_kernel<GemmKernel>;


// ===== COMPILED SASS (sm_90a) =====

	.target	sm_90a

	.elftype	@"ET_EXEC"


//--------------------- .note.nv.tkinfo           --------------------------
	.section	.note.nv.tkinfo,"",@"SHT_NOTE"
	.sectionflags	@"SHF_NOTE_NV_TKINFO"
	.tkinfo
        /*0018*/ 	.word	0x00000002
        /*0030*/ 	.string	""
        /*0030*/ 	.string	"ptxas"
        /*0030*/ 	.string	"Cuda compilation tools, release 13.0, V13.0.88"
        /*0030*/ 	.string	"Build cuda_13.0.r13.0/compiler.36424714_0"
        /*0030*/ 	.string	"-arch sm_90a -m 64 "



//--------------------- .note.nv.cuinfo           --------------------------
	.section	.note.nv.cuinfo,"",@"SHT_NOTE"
	.sectionflags	@"SHF_NOTE_NV_CUINFO"
        /*0018*/ 	.short	0x0002
        /*001a*/ 	.short	0x005a
        /*001c*/ 	.short	0x0082
	.zero		2


//--------------------- .nv.info                  --------------------------
	.section	.nv.info,"",@"SHT_CUDA_INFO"
	.align	4


	//----- nvinfo : EIATTR_REGCOUNT
	.align		4
        /*0000*/ 	.byte	0x04, 0x2f
        /*0002*/ 	.short	(.L_15 - .L_14)
	.align		4
.L_14:
        /*0004*/ 	.word	index@(_ZN7cutlass13device_kernelINS_4gemm6kernel13GemmUniversalIN4cute5tupleIJiiiiEEENS1_10collective13CollectiveMmaINS1_34MainloopSm90TmaGmmaWarpSpecializedILi6ENS5_IJNS4_1CILi1EEESB_SB_EEENS1_35KernelTmaWarpSpecializedCooperativeEEENS5_IJNSA_ILi256EEENSA_ILi32EEENSA_ILi64EEEEEENS_10bfloat16_tENS5_IJlSB_lEEESJ_SK_NS4_8TiledMMAINS4_8MMA_AtomIJNS4_4SM904GMMA27MMA_64x32x16_F32BF16BF16_SSILNSO_5MajorE0ELSQ_0ELNSO_7ScaleInE1ELSR_1EEEEEENS4_6LayoutINS5_IJNSA_ILi2EEESB_SB_EEENS5_IJSB_NSA_ILi0EEESX_EEEEENS5_IJNS4_10UnderscoreES10_S10_EEEEENS4_13SM90_TMA_LOADENS4_14ComposedLayoutINS4_7SwizzleILi3ELi4ELi3EEENS4_18smem_ptr_flag_bitsILi16EEENSU_INS5_IJNSA_ILi8EEESH_EEENS5_IJSH_SB_EEEEEEEvNS4_8identityES13_S1D_vS1E_EENS_8epilogue10collective6detail29Sm90TmaWarpSpecializedAdapterINS1H_15DefaultEpilogueISJ_SK_SK_NS1G_6thread17LinearCombinationISJ_Li1EffLNS1L_9ScaleType4KindE0ELNS_15FloatRoundStyleE2ESJ_EENS1_15EpilogueDefaultEEEEEvvEEEEvNT_6ParamsE)
        /*0008*/ 	.word	0x000000a8


	//----- nvinfo : EIATTR_FRAME_SIZE
	.align		4
.L_15:
        /*000c*/ 	.byte	0x04, 0x11
        /*000e*/ 	.short	(.L_17 - .L_16)
	.align		4
.L_16:
        /*0010*/ 	.word	index@(_ZN7cutlass13device_kernelINS_4gemm6kernel13GemmUniversalIN4cute5tupleIJiiiiEEENS1_10collective13CollectiveMmaINS1_34MainloopSm90TmaGmmaWarpSpecializedILi6ENS5_IJNS4_1CILi1EEESB_SB_EEENS1_35KernelTmaWarpSpecializedCooperativeEEENS5_IJNSA_ILi256EEENSA_ILi32EEENSA_ILi64EEEEEENS_10bfloat16_tENS5_IJlSB_lEEESJ_SK_NS4_8TiledMMAINS4_8MMA_AtomIJNS4_4SM904GMMA27MMA_64x32x16_F32BF16BF16_SSILNSO_5MajorE0ELSQ_0ELNSO_7ScaleInE1ELSR_1EEEEEENS4_6LayoutINS5_IJNSA_ILi2EEESB_SB_EEENS5_IJSB_NSA_ILi0EEESX_EEEEENS5_IJNS4_10UnderscoreES10_S10_EEEEENS4_13SM90_TMA_LOADENS4_14ComposedLayoutINS4_7SwizzleILi3ELi4ELi3EEENS4_18smem_ptr_flag_bitsILi16EEENSU_INS5_IJNSA_ILi8EEESH_EEENS5_IJSH_SB_EEEEEEEvNS4_8identityES13_S1D_vS1E_EENS_8epilogue10collective6detail29Sm90TmaWarpSpecializedAdapterINS1H_15DefaultEpilogueISJ_SK_SK_NS1G_6thread17LinearCombinationISJ_Li1EffLNS1L_9ScaleType4KindE0ELNS_15FloatRoundStyleE2ESJ_EENS1_15EpilogueDefaultEEEEEvvEEEEvNT_6ParamsE)
        /*0014*/ 	.word	0x00000000


	//----- nvinfo : EIATTR_MIN_STACK_SIZE
	.align		4
.L_17:
        /*0018*/ 	.byte	0x04, 0x12
        /*001a*/ 	.short	(.L_19 - .L_18)
	.align		4
.L_18:
        /*001c*/ 	.word	index@(_ZN7cutlass13device_kernelINS_4gemm6kernel13GemmUniversalIN4cute5tupleIJiiiiEEENS1_10collective13CollectiveMmaINS1_34MainloopSm90TmaGmmaWarpSpecializedILi6ENS5_IJNS4_1CILi1EEESB_SB_EEENS1_35KernelTmaWarpSpecializedCooperativeEEENS5_IJNSA_ILi256EEENSA_ILi32EEENSA_ILi64EEEEEENS_10bfloat16_tENS5_IJlSB_lEEESJ_SK_NS4_8TiledMMAINS4_8MMA_AtomIJNS4_4SM904GMMA27MMA_64x32x16_F32BF16BF16_SSILNSO_5MajorE0ELSQ_0ELNSO_7ScaleInE1ELSR_1EEEEEENS4_6LayoutINS5_IJNSA_ILi2EEESB_SB_EEENS5_IJSB_NSA_ILi0EEESX_EEEEENS5_IJNS4_10UnderscoreES10_S10_EEEEENS4_13SM90_TMA_LOADENS4_14ComposedLayoutINS4_7SwizzleILi3ELi4ELi3EEENS4_18smem_ptr_flag_bitsILi16EEENSU_INS5_IJNSA_ILi8EEESH_EEENS5_IJSH_SB_EEEEEEEvNS4_8identityES13_S1D_vS1E_EENS_8epilogue10collective6detail29Sm90TmaWarpSpecializedAdapterINS1H_15DefaultEpilogueISJ_SK_SK_NS1G_6thread17LinearCombinationISJ_Li1EffLNS1L_9ScaleType4KindE0ELNS_15FloatRoundStyleE2ESJ_EENS1_15EpilogueDefaultEEEEEvvEEEEvNT_6ParamsE)
        /*0020*/ 	.word	0x00000000
.L_19:


//--------------------- .nv.compat                --------------------------
	.section	.nv.compat,"",@"SHT_CUDA_COMPAT_INFO"
	.align	4
        /*0000*/ 	.byte	0x02, 0x09, 0x01, 0x00, 0x02, 0x02, 0x04, 0x00, 0x02, 0x05, 0x05, 0x00, 0x03, 0x07, 0x01, 0x01
        /*0010*/ 	.byte	0x02, 0x03, 0x01, 0x00, 0x02, 0x06, 0x01, 0x00, 0x04, 0x0b, 0x08, 0x00, 0x00, 0x00, 0x00, 0x00
        /*0020*/ 	.byte	0x00, 0x00, 0x00, 0x00


//--------------------- .nv.info._ZN7cutlass13device_kernelINS_4gemm6kernel13GemmUniversalIN4cute5tupleIJiiiiEEENS1_10collective13CollectiveMmaINS1_34MainloopSm90TmaGmmaWarpSpecializedILi6ENS5_IJNS4_1CILi1EEESB_SB_EEENS1_35KernelTmaWarpSpecializedCooperativeEEENS5_IJNSA_ILi256EEENSA_ILi32EEENSA_ILi64EEEEEENS_10bfloat16_tENS5_IJlSB_lEEESJ_SK_NS4_8TiledMMAINS4_8MMA_AtomIJNS4_4SM904GMMA27MMA_64x32x16_F32BF16BF16_SSILNSO_5MajorE0ELSQ_0ELNSO_7ScaleInE1ELSR_1EEEEEENS4_6LayoutINS5_IJNSA_ILi2EEESB_SB_EEENS5_IJSB_NSA_ILi0EEESX_EEEEENS5_IJNS4_10UnderscoreES10_S10_EEEEENS4_13SM90_TMA_LOADENS4_14ComposedLayoutINS4_7SwizzleILi3ELi4ELi3EEENS4_18smem_ptr_flag_bitsILi16EEENSU_INS5_IJNSA_ILi8EEESH_EEENS5_IJSH_SB_EEEEEEEvNS4_8identityES13_S1D_vS1E_EENS_8epilogue10collective6detail29Sm90TmaWarpSpecializedAdapterINS1H_15DefaultEpilogueISJ_SK_SK_NS1G_6thread17LinearCombinationISJ_Li1EffLNS1L_9ScaleType4KindE0ELNS_15FloatRoundStyleE2ESJ_EENS1_15EpilogueDefaultEEEEEvvEEEEvNT_6ParamsE --------------------------
	.section	.nv.info._ZN7cutlass13device_kernelINS_4gemm6kernel13GemmUniversalIN4cute5tupleIJiiiiEEENS1_10collective13CollectiveMmaINS1_34MainloopSm90TmaGmmaWarpSpecializedILi6ENS5_IJNS4_1CILi1EEESB_SB_EEENS1_35KernelTmaWarpSpecializedCooperativeEEENS5_IJNSA_ILi256EEENSA_ILi32EEENSA_ILi64EEEEEENS_10bfloat16_tENS5_IJlSB_lEEESJ_SK_NS4_8TiledMMAINS4_8MMA_AtomIJNS4_4SM904GMMA27MMA_64x32x16_F32BF16BF16_SSILNSO_5MajorE0ELSQ_0ELNSO_7ScaleInE1ELSR_1EEEEEENS4_6LayoutINS5_IJNSA_ILi2EEESB_SB_EEENS5_IJSB_NSA_ILi0EEESX_EEEEENS5_IJNS4_10UnderscoreES10_S10_EEEEENS4_13SM90_TMA_LOADENS4_14ComposedLayoutINS4_7SwizzleILi3ELi4ELi3EEENS4_18smem_ptr_flag_bitsILi16EEENSU_INS5_IJNSA_ILi8EEESH_EEENS5_IJSH_SB_EEEEEEEvNS4_8identityES13_S1D_vS1E_EENS_8epilogue10collective6detail29Sm90TmaWarpSpecializedAdapterINS1H_15DefaultEpilogueISJ_SK_SK_NS1G_6thread17LinearCombinationISJ_Li1EffLNS1L_9ScaleType4KindE0ELNS_15FloatRoundStyleE2ESJ_EENS1_15EpilogueDefaultEEEEEvvEEEEvNT_6ParamsE,"",@"SHT_CUDA_INFO"
	.sectionflags	@""
	.align	4


	//----- nvinfo : EIATTR_CUDA_API_VERSION
	.align		4
        /*0000*/ 	.byte	0x04, 0x37
        /*0002*/ 	.short	(.L_21 - .L_20)
.L_20:
        /*0004*/ 	.word	0x00000082


	//----- nvinfo : EIATTR_KPARAM_INFO
	.align		4
.L_21:
        /*0008*/ 	.byte	0x04, 0x17
        /*000a*/ 	.short	(.L_23 - .L_22)
.L_22:
        /*000c*/ 	.word	0x00000000
        /*0010*/ 	.short	0x0000
        /*0012*/ 	.short	0x0070
        /*0014*/ 	.byte	0x00, 0xf0, 0x01, 0x10


	//----- nvinfo : EIATTR_SPARSE_MMA_MASK
	.align		4
.L_23:
        /*0018*/ 	.byte	0x03, 0x50
        /*001a*/ 	.short	0x0000


	//----- nvinfo : EIATTR_MAXREG_COUNT
	.align		4
        /*001c*/ 	.byte	0x03, 0x1b
        /*001e*/ 	.short	0x00a8


	//----- nvinfo : EIATTR_NUM_BARRIERS
	.align		4
        /*0020*/ 	.byte	0x02, 0x4c
        /*0022*/ 	.byte	0x01
	.zero		1


	//----- nvinfo : EIATTR_EXTERNS
	.align		4
        /*0024*/ 	.byte	0x04, 0x0f
        /*0026*/ 	.short	(.L_25 - .L_24)


	//   ....[0]....
	.align		4
.L_24:
        /*0028*/ 	.word	index@(__assertfail)


	//----- nvinfo : EIATTR_MERCURY_ISA_VERSION
	.align		4
.L_25:
        /*002c*/ 	.byte	0x03, 0x5f
        /*002e*/ 	.short	0x0101


	//----- nvinfo : EIATTR_INT_WARP_WIDE_INSTR_OFFSETS
	.align		4
        /*0030*/ 	.byte	0x04, 0x31
        /*0032*/ 	.short	(.L_27 - .L_26)


	//   ....[0]....
.L_26:
        /*0034*/ 	.word	0x000003f0


	//   ....[1]....
        /*0038*/ 	.word	0x00000420


	//   ....[2]....
        /*003c*/ 	.word	0x00000500


	//----- nvinfo : EIATTR_COOP_GROUP_MASK_REGIDS
	.align		4
.L_27:
        /*0040*/ 	.byte	0x04, 0x29
        /*0042*/ 	.short	(.L_29 - .L_28)


	//   ....[0]....
.L_28:
        /*0044*/ 	.word	0xffffffff


	//   ....[1]....
        /*0048*/ 	.word	0xffffffff


	//   ....[2]....
        /*004c*/ 	.word	0xffffffff


	//   ....[3]....
        /*0050*/ 	.word	0xffffffff


	//   ....[4]....
        /*0054*/ 	.word	0xffffffff


	//----- nvinfo : EIATTR_COOP_GROUP_INSTR_OFFSETS
	.align		4
.L_29:
        /*0058*/ 	.byte	0x04, 0x28
        /*005a*/ 	.short	(.L_31 - .L_30)


	//   ....[0]....
.L_30:
        /*005c*/ 	.word	0x00000060


	//   ....[1]....
        /*0060*/ 	.word	0x00000070


	//   ....[2]....
        /*0064*/ 	.word	0x00000130


	//   ....[3]....
        /*0068*/ 	.word	0x00000300


	//   ....[4]....
        /*006c*/ 	.word	0x00000fb0


	//----- nvinfo : EIATTR_REG_RECONFIG
	.align		4
.L_31:
        /*0070*/ 	.byte	0x01, 0x54
	.zero		2


	//----- nvinfo : EIATTR_SYSCALL_OFFSETS
	.align		4
        /*0074*/ 	.byte	0x04, 0x46
        /*0076*/ 	.short	(.L_33 - .L_32)


	//   ....[0]....
.L_32:
        /*0078*/ 	.word	0x00001170


	//----- nvinfo : EIATTR_MBARRIER_INSTR_OFFSETS
	.align		4
.L_33:
        /*007c*/ 	.byte	0x04, 0x39
        /*007e*/ 	.short	(.L_35 - .L_34)


	//   ....[0]....
.L_34:
        /*0080*/ 	.word	0x00000230
        /*0084*/ 	.word	0x000000ff
        /*0088*/ 	.word	0x00000000
        /*008c*/ 	.short	0x0100
        /*008e*/ 	.byte	0x08
	.zero		1


	//   ....[1]....
        /*0090*/ 	.word	0x00000240
        /*0094*/ 	.word	0x000000ff
        /*0098*/ 	.word	0x00000030
        /*009c*/ 	.short	0x0100
        /*009e*/ 	.byte	0x08
	.zero		1


	//   ....[2]....
        /*00a0*/ 	.word	0x00000250
        /*00a4*/ 	.word	0x000000ff
        /*00a8*/ 	.word	0x00000008
        /*00ac*/ 	.short	0x0100
        /*00ae*/ 	.byte	0x08
	.zero		1


	//   ....[3]....
        /*00b0*/ 	.word	0x00000260
        /*00b4*/ 	.word	0x000000ff
        /*00b8*/ 	.word	0x00000038
        /*00bc*/ 	.short	0x0100
        /*00be*/ 	.byte	0x08
	.zero		1


	//   ....[4]....
        /*00c0*/ 	.word	0x00000270
        /*00c4*/ 	.word	0x000000ff
        /*00c8*/ 	.word	0x00000010
        /*00cc*/ 	.short	0x0100
        /*00ce*/ 	.byte	0x08
	.zero		1


	//   ....[5]....
        /*00d0*/ 	.word	0x00000280
        /*00d4*/ 	.word	0x000000ff
        /*00d8*/ 	.word	0x00000040
        /*00dc*/ 	.short	0x0100
        /*00de*/ 	.byte	0x08
	.zero		1


	//   ....[6]....
        /*00e0*/ 	.word	0x00000290
        /*00e4*/ 	.word	0x000000ff
        /*00e8*/ 	.word	0x00000018
        /*00ec*/ 	.short	0x0100
        /*00ee*/ 	.byte	0x08
	.zero		1


	//   ....[7]....
        /*00f0*/ 	.word	0x000002a0
        /*00f4*/ 	.word	0x000000ff
        /*00f8*/ 	.word	0x00000048
        /*00fc*/ 	.short	0x0100
        /*00fe*/ 	.byte	0x08
	.zero		1


	//   ....[8]....
        /*0100*/ 	.word	0x000002b0
        /*0104*/ 	.word	0x000000ff
        /*0108*/ 	.word	0x00000020
        /*010c*/ 	.short	0x0100
        /*010e*/ 	.byte	0x08
	.zero		1


	//   ....[9]....
        /*0110*/ 	.word	0x000002c0
        /*0114*/ 	.word	0x000000ff
        /*0118*/ 	.word	0x00000050
        /*011c*/ 	.short	0x0100
        /*011e*/ 	.byte	0x08
	.zero		1


	//   ....[10]....
        /*0120*/ 	.word	0x000002d0
        /*0124*/ 	.word	0x000000ff
        /*0128*/ 	.word	0x00000028
        /*012c*/ 	.short	0x0100
        /*012e*/ 	.byte	0x08
	.zero		1


	//   ....[11]....
        /*0130*/ 	.word	0x000002e0
        /*0134*/ 	.word	0x000000ff
        /*0138*/ 	.word	0x00000058
        /*013c*/ 	.short	0x0100
        /*013e*/ 	.byte	0x08
	.zero		1


	//   ....[12]....
        /*0140*/ 	.word	0x00000570
        /*0144*/ 	.word	0x000000ff
        /*0148*/ 	.word	0x00000070
        /*014c*/ 	.short	0x0100
        /*014e*/ 	.byte	0x06
	.zero		1


	//   ....[13]....
        /*0150*/ 	.word	0x000005d0
        /*0154*/ 	.word	0x000000ff
        /*0158*/ 	.word	0x00000078
        /*015c*/ 	.short	0x0100
        /*015e*/ 	.byte	0x06
	.zero		1


	//   ....[14]....
        /*0160*/ 	.word	0x000011f0
        /*0164*/ 	.word	0x00000003
        /*0168*/ 	.word	0x00000000
        /*016c*/ 	.short	0x010a
        /*016e*/ 	.byte	0x3f
	.zero		1


	//   ....[15]....
        /*0170*/ 	.word	0x00001230
        /*0174*/ 	.word	0x00000003
        /*0178*/ 	.word	0x00000000
        /*017c*/ 	.short	0x010a
        /*017e*/ 	.byte	0x3f
	.zero		1


	//   ....[16]....
        /*0180*/ 	.word	0x00001750
        /*0184*/ 	.word	0x000000ff
        /*0188*/ 	.word	0x00000000
        /*018c*/ 	.short	0x010a
        /*018e*/ 	.byte	0x08
	.zero		1


	//   ....[17]....
        /*0190*/ 	.word	0x00001790
        /*0194*/ 	.word	0x000000ff
        /*0198*/ 	.word	0x00000000
        /*019c*/ 	.short	0x010a
        /*019e*/ 	.byte	0x08
	.zero		1


	//   ....[18]....
        /*01a0*/ 	.word	0x00001b70
        /*01a4*/ 	.word	0x000000ff
        /*01a8*/ 	.word	0x00000000
        /*01ac*/ 	.short	0x0101
        /*01ae*/ 	.byte	0x08
	.zero		1


	//   ....[19]....
        /*01b0*/ 	.word	0x00001d70
        /*01b4*/ 	.word	0x000000ff
        /*01b8*/ 	.word	0x00000000
        /*01bc*/ 	.short	0x0101
        /*01be*/ 	.byte	0x06
	.zero		1


	//   ....[20]....
        /*01c0*/ 	.word	0x00005670
        /*01c4*/ 	.word	0x0000000e
        /*01c8*/ 	.word	0x00000030
        /*01cc*/ 	.short	0x010a
        /*01ce*/ 	.byte	0x3f
	.zero		1


	//   ....[21]....
        /*01d0*/ 	.word	0x000059f0
        /*01d4*/ 	.word	0x00000006
        /*01d8*/ 	.word	0x00000078
        /*01dc*/ 	.short	0x0101
        /*01de*/ 	.byte	0x3f
	.zero		1


	//   ....[22]....
        /*01e0*/ 	.word	0x00006120
        /*01e4*/ 	.word	0x00000007
        /*01e8*/ 	.word	0x00000000
        /*01ec*/ 	.short	0x010a
        /*01ee*/ 	.byte	0x3f
	.zero		1


	//   ....[23]....
        /*01f0*/ 	.word	0x000061a0
        /*01f4*/ 	.word	0x00000009
        /*01f8*/ 	.word	0x00000000
        /*01fc*/ 	.short	0x010a
        /*01fe*/ 	.byte	0x3f
	.zero		1


	//   ....[24]....
        /*0200*/ 	.word	0x00006230
        /*0204*/ 	.word	0x00000006
        /*0208*/ 	.word	0x00000000
        /*020c*/ 	.short	0x010a
        /*020e*/ 	.byte	0x3f
	.zero		1


	//   ....[25]....
        /*0210*/ 	.word	0x000062c0
        /*0214*/ 	.word	0x00000009
        /*0218*/ 	.word	0x00000000
        /*021c*/ 	.short	0x010a
        /*021e*/ 	.byte	0x3f
	.zero		1


	//   ....[26]....
        /*0220*/ 	.word	0x00006350
        /*0224*/ 	.word	0x00000006
        /*0228*/ 	.word	0x00000000
        /*022c*/ 	.short	0x010a
        /*022e*/ 	.byte	0x3f
	.zero		1


	//   ....[27]....
        /*0230*/ 	.word	0x000063e0
        /*0234*/ 	.word	0x00000003
        /*0238*/ 	.word	0x00000000
        /*023c*/ 	.short	0x010a
        /*023e*/ 	.byte	0x3f
	.zero		1


	//   ....[28]....
        /*0240*/ 	.word	0x00006440
        /*0244*/ 	.word	0x00000003
        /*0248*/ 	.word	0x00000000
        /*024c*/ 	.short	0x010a
        /*024e*/ 	.byte	0x3f
	.zero		1


	//   ....[29]....
        /*0250*/ 	.word	0x000064a0
        /*0254*/ 	.word	0x00000004
        /*0258*/ 	.word	0x00000000
        /*025c*/ 	.short	0x010a
        /*025e*/ 	.byte	0x3f
	.zero		1


	//   ....[30]....
        /*0260*/ 	.word	0x00006570
        /*0264*/ 	.word	0x0000000e
        /*0268*/ 	.word	0x00000030
        /*026c*/ 	.short	0x010a
        /*026e*/ 	.byte	0x3f
	.zero		1


	//   ....[31]....
        /*0270*/ 	.word	0x00006640
        /*0274*/ 	.word	0x00000007
        /*0278*/ 	.word	0x00000000
        /*027c*/ 	.short	0x010a
        /*027e*/ 	.byte	0x3f
	.zero		1


	//   ....[32]....
        /*0280*/ 	.word	0x00006690
        /*0284*/ 	.word	0x00000009
        /*0288*/ 	.word	0x00000000
        /*028c*/ 	.short	0x010a
        /*028e*/ 	.byte	0x3f
	.zero		1


	//   ....[33]....
        /*0290*/ 	.word	0x000066e0
        /*0294*/ 	.word	0x00000006
        /*0298*/ 	.word	0x00000000
        /*029c*/ 	.short	0x010a
        /*029e*/ 	.byte	0x3f
	.zero		1


	//   ....[34]....
        /*02a0*/ 	.word	0x00006730
        /*02a4*/ 	.word	0x00000009
        /*02a8*/ 	.word	0x00000000
        /*02ac*/ 	.short	0x010a
        /*02ae*/ 	.byte	0x3f
	.zero		1


	//   ....[35]....
        /*02b0*/ 	.word	0x00006780
        /*02b4*/ 	.word	0x00000006
        /*02b8*/ 	.word	0x00000000
        /*02bc*/ 	.short	0x010a
        /*02be*/ 	.byte	0x3f
	.zero		1


	//----- nvinfo : EIATTR_NUM_MBARRIERS
	.align		4
.L_35:
        /*02c0*/ 	.byte	0x03, 0x38
        /*02c2*/ 	.short	0x000e


	//----- nvinfo : EIATTR_EXIT_INSTR_OFFSETS
	.align		4
        /*02c4*/ 	.byte	0x04, 0x1c
        /*02c6*/ 	.short	(.L_37 - .L_36)


	//   ....[0]....
.L_36:
        /*02c8*/ 	.word	0x00000620


	//   ....[1]....
        /*02cc*/ 	.word	0x00000ee0


	//   ....[2]....
        /*02d0*/ 	.word	0x00004ce0


	//   ....[3]....
        /*02d4*/ 	.word	0x00005310


	//   ....[4]....
        /*02d8*/ 	.word	0x00006430


	//----- nvinfo : EIATTR_MAX_THREADS
	.align		4
.L_37:
        /*02dc*/ 	.byte	0x04, 0x05
        /*02de*/ 	.short	(.L_39 - .L_38)
.L_38:
        /*02e0*/ 	.word	0x00000180
        /*02e4*/ 	.word	0x00000001
        /*02e8*/ 	.word	0x00000001


	//----- nvinfo : EIATTR_CRS_STACK_SIZE
	.align		4
.L_39:
        /*02ec*/ 	.byte	0x04, 0x1e
        /*02ee*/ 	.short	(.L_41 - .L_40)
.L_40:
        /*02f0*/ 	.word	0x00000000


	//----- nvinfo : EIATTR_CBANK_PARAM_SIZE
	.align		4
.L_41:
        /*02f4*/ 	.byte	0x03, 0x19
        /*02f6*/ 	.short	0x0470


	//----- nvinfo : EIATTR_PARAM_CBANK
	.align		4
        /*02f8*/ 	.byte	0x04, 0x0a
        /*02fa*/ 	.short	(.L_43 - .L_42)
	.align		4
.L_42:
        /*02fc*/ 	.word	index@(.nv.constant0._ZN7cutlass13device_kernelINS_4gemm6kernel13GemmUniversalIN4cute5tupleIJiiiiEEENS1_10collective13CollectiveMmaINS1_34MainloopSm90TmaGmmaWarpSpecializedILi6ENS5_IJNS4_1CILi1EEESB_SB_EEENS1_35KernelTmaWarpSpecializedCooperativeEEENS5_IJNSA_ILi256EEENSA_ILi32EEENSA_ILi64EEEEEENS_10bfloat16_tENS5_IJlSB_lEEESJ_SK_NS4_8TiledMMAINS4_8MMA_AtomIJNS4_4SM904GMMA27MMA_64x32x16_F32BF16BF16_SSILNSO_5MajorE0ELSQ_0ELNSO_7ScaleInE1ELSR_1EEEEEENS4_6LayoutINS5_IJNSA_ILi2EEESB_SB_EEENS5_IJSB_NSA_ILi0EEESX_EEEEENS5_IJNS4_10UnderscoreES10_S10_EEEEENS4_13SM90_TMA_LOADENS4_14ComposedLayoutINS4_7SwizzleILi3ELi4ELi3EEENS4_18smem_ptr_flag_bitsILi16EEENSU_INS5_IJNSA_ILi8EEESH_EEENS5_IJSH_SB_EEEEEEEvNS4_8identityES13_S1D_vS1E_EENS_8epilogue10collective6detail29Sm90TmaWarpSpecializedAdapterINS1H_15DefaultEpilogueISJ_SK_SK_NS1G_6thread17LinearCombinationISJ_Li1EffLNS1L_9ScaleType4KindE0ELNS_15FloatRoundStyleE2ESJ_EENS1_15EpilogueDefaultEEEEEvvEEEEvNT_6ParamsE)
        /*0300*/ 	.short	0x0210
        /*0302*/ 	.short	0x0470


	//----- nvinfo : EIATTR_SW_WAR
	.align		4
.L_43:
        /*0304*/ 	.byte	0x04, 0x36
        /*0306*/ 	.short	(.L_45 - .L_44)
.L_44:
        /*0308*/ 	.word	0x00000008
.L_45:


//--------------------- .nv.callgraph             --------------------------
	.section	.nv.callgraph,"",@"SHT_CUDA_CALLGRAPH"
	.align	4
	.sectionentsize	8
	.align		4
        /*0000*/ 	.word	0x00000000
	.align		4
        /*0004*/ 	.word	0xffffffff
	.align		4
        /*0008*/ 	.word	index@(_ZN7cutlass13device_kernelINS_4gemm6kernel13GemmUniversalIN4cute5tupleIJiiiiEEENS1_10collective13CollectiveMmaINS1_34MainloopSm90TmaGmmaWarpSpecializedILi6ENS5_IJNS4_1CILi1EEESB_SB_EEENS1_35KernelTmaWarpSpecializedCooperativeEEENS5_IJNSA_ILi256EEENSA_ILi32EEENSA_ILi64EEEEEENS_10bfloat16_tENS5_IJlSB_lEEESJ_SK_NS4_8TiledMMAINS4_8MMA_AtomIJNS4_4SM904GMMA27MMA_64x32x16_F32BF16BF16_SSILNSO_5MajorE0ELSQ_0ELNSO_7ScaleInE1ELSR_1EEEEEENS4_6LayoutINS5_IJNSA_ILi2EEESB_SB_EEENS5_IJSB_NSA_ILi0EEESX_EEEEENS5_IJNS4_10UnderscoreES10_S10_EEEEENS4_13SM90_TMA_LOADENS4_14ComposedLayoutINS4_7SwizzleILi3ELi4ELi3EEENS4_18smem_ptr_flag_bitsILi16EEENSU_INS5_IJNSA_ILi8EEESH_EEENS5_IJSH_SB_EEEEEEEvNS4_8identityES13_S1D_vS1E_EENS_8epilogue10collective6detail29Sm90TmaWarpSpecializedAdapterINS1H_15DefaultEpilogueISJ_SK_SK_NS1G_6thread17LinearCombinationISJ_Li1EffLNS1L_9ScaleType4KindE0ELNS_15FloatRoundStyleE2ESJ_EENS1_15EpilogueDefaultEEEEEvvEEEEvNT_6ParamsE)
	.align		4
        /*000c*/ 	.word	index@(__assertfail)
	.align		4
        /*0010*/ 	.word	0x00000000
	.align		4
        /*0014*/ 	.word	0xfffffffe
	.align		4
        /*0018*/ 	.word	0x00000000
	.align		4
        /*001c*/ 	.word	0xfffffffd
	.align		4
        /*0020*/ 	.word	0x00000000
	.align		4
        /*0024*/ 	.word	0xfffffffc


//--------------------- .nv.constant4             --------------------------
	.section	.nv.constant4,"a",@progbits
	.align	8
	.align		8
.nv.constant4:
        /*0000*/ 	.dword	__assertfail
	.align		8
        /*0008*/ 	.dword	__unnamed_1
	.align		8
        /*0010*/ 	.dword	_ZN40_INTERNAL_78239d7c_4_k_cu_975678a0_137804cuda3std3__45__cpo5beginE
	.align		8
        /*0018*/ 	.dword	_ZN40_INTERNAL_78239d7c_4_k_cu_975678a0_137804cuda3std3__45__cpo3endE
	.align		8
        /*0020*/ 	.dword	_ZN40_INTERNAL_78239d7c_4_k_cu_975678a0_137804cuda3std3__45__cpo6cbeginE
	.align		8
        /*0028*/ 	.dword	_ZN40_INTERNAL_78239d7c_4_k_cu_975678a0_137804cuda3std3__45__cpo4cendE
	.align		8
        /*0030*/ 	.dword	_ZN40_INTERNAL_78239d7c_4_k_cu_975678a0_137804cuda3std3__442_GLOBAL__N__78239d7c_4_k_cu_975678a0_137806ignoreE
	.align		8
        /*0038*/ 	.dword	_ZN40_INTERNAL_78239d7c_4_k_cu_975678a0_137804cuda3std3__419piecewise_constructE
	.align		8
        /*0040*/ 	.dword	_ZN40_INTERNAL_78239d7c_4_k_cu_975678a0_137804cuda3std3__48in_placeE
	.align		8
        /*0048*/ 	.dword	_ZN40_INTERNAL_78239d7c_4_k_cu_975678a0_137804cuda3std6ranges3__45__cpo4swapE
	.align		8
        /*0050*/ 	.dword	_ZN40_INTERNAL_78239d7c_4_k_cu_975678a0_137804cuda3std6ranges3__45__cpo9iter_moveE
	.align		8
        /*0058*/ 	.dword	_ZN40_INTERNAL_78239d7c_4_k_cu_975678a0_137804cute7productE
	.align		8
        /*0060*/ 	.dword	_ZN40_INTERNAL_78239d7c_4_k_cu_975678a0_137804cute1_E
	.align		8
        /*0068*/ 	.dword	$str$22
	.align		8
        /*0070*/ 	.dword	$str$23


//--------------------- .text._ZN7cutlass13device_kernelINS_4gemm6kernel13GemmUniversalIN4cute5tupleIJiiiiEEENS1_10collective13CollectiveMmaINS1_34MainloopSm90TmaGmmaWarpSpecializedILi6ENS5_IJNS4_1CILi1EEESB_SB_EEENS1_35KernelTmaWarpSpecializedCooperativeEEENS5_IJNSA_ILi256EEENSA_ILi32EEENSA_ILi64EEEEEENS_10bfloat16_tENS5_IJlSB_lEEESJ_SK_NS4_8TiledMMAINS4_8MMA_AtomIJNS4_4SM904GMMA27MMA_64x32x16_F32BF16BF16_SSILNSO_5MajorE0ELSQ_0ELNSO_7ScaleInE1ELSR_1EEEEEENS4_6LayoutINS5_IJNSA_ILi2EEESB_SB_EEENS5_IJSB_NSA_ILi0EEESX_EEEEENS5_IJNS4_10UnderscoreES10_S10_EEEEENS4_13SM90_TMA_LOADENS4_14ComposedLayoutINS4_7SwizzleILi3ELi4ELi3EEENS4_18smem_ptr_flag_bitsILi16EEENSU_INS5_IJNSA_ILi8EEESH_EEENS5_IJSH_SB_EEEEEEEvNS4_8identityES13_S1D_vS1E_EENS_8epilogue10collective6detail29Sm90TmaWarpSpecializedAdapterINS1H_15DefaultEpilogueISJ_SK_SK_NS1G_6thread17LinearCombinationISJ_Li1EffLNS1L_9ScaleType4KindE0ELNS_15FloatRoundStyleE2ESJ_EENS1_15EpilogueDefaultEEEEEvvEEEEvNT_6ParamsE --------------------------
	.section	.text._ZN7cutlass13device_kernelINS_4gemm6kernel13GemmUniversalIN4cute5tupleIJiiiiEEENS1_10collective13CollectiveMmaINS1_34MainloopSm90TmaGmmaWarpSpecializedILi6ENS5_IJNS4_1CILi1EEESB_SB_EEENS1_35KernelTmaWarpSpecializedCooperativeEEENS5_IJNSA_ILi256EEENSA_ILi32EEENSA_ILi64EEEEEENS_10bfloat16_tENS5_IJlSB_lEEESJ_SK_NS4_8TiledMMAINS4_8MMA_AtomIJNS4_4SM904GMMA27MMA_64x32x16_F32BF16BF16_SSILNSO_5MajorE0ELSQ_0ELNSO_7ScaleInE1ELSR_1EEEEEENS4_6LayoutINS5_IJNSA_ILi2EEESB_SB_EEENS5_IJSB_NSA_ILi0EEESX_EEEEENS5_IJNS4_10UnderscoreES10_S10_EEEEENS4_13SM90_TMA_LOADENS4_14ComposedLayoutINS4_7SwizzleILi3ELi4ELi3EEENS4_18smem_ptr_flag_bitsILi16EEENSU_INS5_IJNSA_ILi8EEESH_EEENS5_IJSH_SB_EEEEEEEvNS4_8identityES13_S1D_vS1E_EENS_8epilogue10collective6detail29Sm90TmaWarpSpecializedAdapterINS1H_15DefaultEpilogueISJ_SK_SK_NS1G_6thread17LinearCombinationISJ_Li1EffLNS1L_9ScaleType4KindE0ELNS_15FloatRoundStyleE2ESJ_EENS1_15EpilogueDefaultEEEEEvvEEEEvNT_6ParamsE,"ax",@progbits
	.align	128
.text._ZN7cutlass13device_kernelINS_4gemm6kernel13GemmUniversalIN4cute5tupleIJiiiiEEENS1_10collective13CollectiveMmaINS1_34MainloopSm90TmaGmmaWarpSpecializedILi6ENS5_IJNS4_1CILi1EEESB_SB_EEENS1_35KernelTmaWarpSpecializedCooperativeEEENS5_IJNSA_ILi256EEENSA_ILi32EEENSA_ILi64EEEEEENS_10bfloat16_tENS5_IJlSB_lEEESJ_SK_NS4_8TiledMMAINS4_8MMA_AtomIJNS4_4SM904GMMA27MMA_64x32x16_F32BF16BF16_SSILNSO_5MajorE0ELSQ_0ELNSO_7ScaleInE1ELSR_1EEEEEENS4_6LayoutINS5_IJNSA_ILi2EEESB_SB_EEENS5_IJSB_NSA_ILi0EEESX_EEEEENS5_IJNS4_10UnderscoreES10_S10_EEEEENS4_13SM90_TMA_LOADENS4_14ComposedLayoutINS4_7SwizzleILi3ELi4ELi3EEENS4_18smem_ptr_flag_bitsILi16EEENSU_INS5_IJNSA_ILi8EEESH_EEENS5_IJSH_SB_EEEEEEEvNS4_8identityES13_S1D_vS1E_EENS_8epilogue10collective6detail29Sm90TmaWarpSpecializedAdapterINS1H_15DefaultEpilogueISJ_SK_SK_NS1G_6thread17LinearCombinationISJ_Li1EffLNS1L_9ScaleType4KindE0ELNS_15FloatRoundStyleE2ESJ_EENS1_15EpilogueDefaultEEEEEvvEEEEvNT_6ParamsE:
        .type           _ZN7cutlass13device_kernelINS_4gemm6kernel13GemmUniversalIN4cute5tupleIJiiiiEEENS1_10collective13CollectiveMmaINS1_34MainloopSm90TmaGmmaWarpSpecializedILi6ENS5_IJNS4_1CILi1EEESB_SB_EEENS1_35KernelTmaWarpSpecializedCooperativeEEENS5_IJNSA_ILi256EEENSA_ILi32EEENSA_ILi64EEEEEENS_10bfloat16_tENS5_IJlSB_lEEESJ_SK_NS4_8TiledMMAINS4_8MMA_AtomIJNS4_4SM904GMMA27MMA_64x32x16_F32BF16BF16_SSILNSO_5MajorE0ELSQ_0ELNSO_7ScaleInE1ELSR_1EEEEEENS4_6LayoutINS5_IJNSA_ILi2EEESB_SB_EEENS5_IJSB_NSA_ILi0EEESX_EEEEENS5_IJNS4_10UnderscoreES10_S10_EEEEENS4_13SM90_TMA_LOADENS4_14ComposedLayoutINS4_7SwizzleILi3ELi4ELi3EEENS4_18smem_ptr_flag_bitsILi16EEENSU_INS5_IJNSA_ILi8EEESH_EEENS5_IJSH_SB_EEEEEEEvNS4_8identityES13_S1D_vS1E_EENS_8epilogue10collective6detail29Sm90TmaWarpSpecializedAdapterINS1H_15DefaultEpilogueISJ_SK_SK_NS1G_6thread17LinearCombinationISJ_Li1EffLNS1L_9ScaleType4KindE0ELNS_15FloatRoundStyleE2ESJ_EENS1_15EpilogueDefaultEEEEEvvEEEEvNT_6ParamsE,@function
        .size           _ZN7cutlass13device_kernelINS_4gemm6kernel13GemmUniversalIN4cute5tupleIJiiiiEEENS1_10collective13CollectiveMmaINS1_34MainloopSm90TmaGmmaWarpSpecializedILi6ENS5_IJNS4_1CILi1EEESB_SB_EEENS1_35KernelTmaWarpSpecializedCooperativeEEENS5_IJNSA_ILi256EEENSA_ILi32EEENSA_ILi64EEEEEENS_10bfloat16_tENS5_IJlSB_lEEESJ_SK_NS4_8TiledMMAINS4_8MMA_AtomIJNS4_4SM904GMMA27MMA_64x32x16_F32BF16BF16_SSILNSO_5MajorE0ELSQ_0ELNSO_7ScaleInE1ELSR_1EEEEEENS4_6LayoutINS5_IJNSA_ILi2EEESB_SB_EEENS5_IJSB_NSA_ILi0EEESX_EEEEENS5_IJNS4_10UnderscoreES10_S10_EEEEENS4_13SM90_TMA_LOADENS4_14ComposedLayoutINS4_7SwizzleILi3ELi4ELi3EEENS4_18smem_ptr_flag_bitsILi16EEENSU_INS5_IJNSA_ILi8EEESH_EEENS5_IJSH_SB_EEEEEEEvNS4_8identityES13_S1D_vS1E_EENS_8epilogue10collective6detail29Sm90TmaWarpSpecializedAdapterINS1H_15DefaultEpilogueISJ_SK_SK_NS1G_6thread17LinearCombinationISJ_Li1EffLNS1L_9ScaleType4KindE0ELNS_15FloatRoundStyleE2ESJ_EENS1_15EpilogueDefaultEEEEEvvEEEEvNT_6ParamsE,(.L_x_132 - _ZN7cutlass13device_kernelINS_4gemm6kernel13GemmUniversalIN4cute5tupleIJiiiiEEENS1_10collective13CollectiveMmaINS1_34MainloopSm90TmaGmmaWarpSpecializedILi6ENS5_IJNS4_1CILi1EEESB_SB_EEENS1_35KernelTmaWarpSpecializedCooperativeEEENS5_IJNSA_ILi256EEENSA_ILi32EEENSA_ILi64EEEEEENS_10bfloat16_tENS5_IJlSB_lEEESJ_SK_NS4_8TiledMMAINS4_8MMA_AtomIJNS4_4SM904GMMA27MMA_64x32x16_F32BF16BF16_SSILNSO_5MajorE0ELSQ_0ELNSO_7ScaleInE1ELSR_1EEEEEENS4_6LayoutINS5_IJNSA_ILi2EEESB_SB_EEENS5_IJSB_NSA_ILi0EEESX_EEEEENS5_IJNS4_10UnderscoreES10_S10_EEEEENS4_13SM90_TMA_LOADENS4_14ComposedLayoutINS4_7SwizzleILi3ELi4ELi3EEENS4_18smem_ptr_flag_bitsILi16EEENSU_INS5_IJNSA_ILi8EEESH_EEENS5_IJSH_SB_EEEEEEEvNS4_8identityES13_S1D_vS1E_EENS_8epilogue10collective6detail29Sm90TmaWarpSpecializedAdapterINS1H_15DefaultEpilogueISJ_SK_SK_NS1G_6thread17LinearCombinationISJ_Li1EffLNS1L_9ScaleType4KindE0ELNS_15FloatRoundStyleE2ESJ_EENS1_15EpilogueDefaultEEEEEvvEEEEvNT_6ParamsE)
        .other          _ZN7cutlass13device_kernelINS_4gemm6kernel13GemmUniversalIN4cute5tupleIJiiiiEEENS1_10collective13CollectiveMmaINS1_34MainloopSm90TmaGmmaWarpSpecializedILi6ENS5_IJNS4_1CILi1EEESB_SB_EEENS1_35KernelTmaWarpSpecializedCooperativeEEENS5_IJNSA_ILi256EEENSA_ILi32EEENSA_ILi64EEEEEENS_10bfloat16_tENS5_IJlSB_lEEESJ_SK_NS4_8TiledMMAINS4_8MMA_AtomIJNS4_4SM904GMMA27MMA_64x32x16_F32BF16BF16_SSILNSO_5MajorE0ELSQ_0ELNSO_7ScaleInE1ELSR_1EEEEEENS4_6LayoutINS5_IJNSA_ILi2EEESB_SB_EEENS5_IJSB_NSA_ILi0EEESX_EEEEENS5_IJNS4_10UnderscoreES10_S10_EEEEENS4_13SM90_TMA_LOADENS4_14ComposedLayoutINS4_7SwizzleILi3ELi4ELi3EEENS4_18smem_ptr_flag_bitsILi16EEENSU_INS5_IJNSA_ILi8EEESH_EEENS5_IJSH_SB_EEEEEEEvNS4_8identityES13_S1D_vS1E_EENS_8epilogue10collective6detail29Sm90TmaWarpSpecializedAdapterINS1H_15DefaultEpilogueISJ_SK_SK_NS1G_6thread17LinearCombinationISJ_Li1EffLNS1L_9ScaleType4KindE0ELNS_15FloatRoundStyleE2ESJ_EENS1_15EpilogueDefaultEEEEEvvEEEEvNT_6ParamsE,@"STO_CUDA_ENTRY STV_DEFAULT"
_ZN7cutlass13device_kernelINS_4gemm6kernel13GemmUniversalIN4cute5tupleIJiiiiEEENS1_10collective13CollectiveMmaINS1_34MainloopSm90TmaGmmaWarpSpecializedILi6ENS5_IJNS4_1CILi1EEESB_SB_EEENS1_35KernelTmaWarpSpecializedCooperativeEEENS5_IJNSA_ILi256EEENSA_ILi32EEENSA_ILi64EEEEEENS_10bfloat16_tENS5_IJlSB_lEEESJ_SK_NS4_8TiledMMAINS4_8MMA_AtomIJNS4_4SM904GMMA27MMA_64x32x16_F32BF16BF16_SSILNSO_5MajorE0ELSQ_0ELNSO_7ScaleInE1ELSR_1EEEEEENS4_6LayoutINS5_IJNSA_ILi2EEESB_SB_EEENS5_IJSB_NSA_ILi0EEESX_EEEEENS5_IJNS4_10UnderscoreES10_S10_EEEEENS4_13SM90_TMA_LOADENS4_14ComposedLayoutINS4_7SwizzleILi3ELi4ELi3EEENS4_18smem_ptr_flag_bitsILi16EEENSU_INS5_IJNSA_ILi8EEESH_EEENS5_IJSH_SB_EEEEEEEvNS4_8identityES13_S1D_vS1E_EENS_8epilogue10collective6detail29Sm90TmaWarpSpecializedAdapterINS1H_15DefaultEpilogueISJ_SK_SK_NS1G_6thread17LinearCombinationISJ_Li1EffLNS1L_9ScaleType4KindE0ELNS_15FloatRoundStyleE2ESJ_EENS1_15EpilogueDefaultEEEEEvvEEEEvNT_6ParamsE:
[----:B------:R-:W0:Y:S01]  /*0000*/  LDC R1, c[0x0][0x28] ;  /* 0x00000a00ff017b82 */ /* 0x000e220000000800 */
[----:B------:R-:W1:Y:S01]  /*0010*/  S2R R18, SR_TID.X ;  /* 0x0000000000127919 */ /* 0x000e620000002100 */
[----:B------:R-:W-:Y:S01]  /*0020*/  ELECT P0, URZ, PT ;  /* 0x00000000003f782f */ /* 0x000fe20003800000 */
[----:B------:R-:W-:Y:S01]  /*0030*/  BSSY B0, `(.L_x_0) ;  /* 0x000000f000007945 */ /* 0x000fe20003800000 */
[--C-:B-1----:R-:W-:Y:S02]  /*0040*/  SHF.R.U32.HI R0, RZ, 0x5, R18.reuse ;  /* 0x00000005ff007819 */ /* 0x102fe40000011612 */
[----:B------:R-:W-:-:S03]  /*0050*/  SHF.R.U32.HI R22, RZ, 0x7, R18 ;  /* 0x00000007ff167819 */ /* 0x000fc60000011612 */
[----:B------:R-:W1:Y:S04]  /*0060*/  SHFL.IDX PT, R5, R0, RZ, 0x1f ;  /* 0x00001fff00057589 */ /* 0x000e6800000e0000 */
[----:B------:R2:W3:Y:S01]  /*0070*/  SHFL.IDX PT, R8, R22, RZ, 0x1f ;  /* 0x00001fff16087589 */ /* 0x0004e200000e0000 */
[----:B-1----:R-:W-:-:S13]  /*0080*/  ISETP.NE.OR P0, PT, R5, RZ, !P0 ;  /* 0x000000ff0500720c */ /* 0x002fda0004705670 */
[----:B0-23--:R-:W-:Y:S05]  /*0090*/  @P0 BRA `(.L_x_1) ;  /* 0x0000000000200947 */ /* 0x00dfea0003800000 */
[----:B------:R-:W-:Y:S02]  /*00a0*/  ULDC.64 UR4, c[0x0][0x198] ;  /* 0x0000660000047ab9 */ /* 0x000fe40000000a00 */
[----:B------:R-:W-:Y:S02]  /*00b0*/  UIADD3 UR6, UP0, UR4, 0xf0, URZ ;  /* 0x000000f004067890 */ /* 0x000fe4000ff1e03f */
[----:B------:R-:W-:Y:S02]  /*00c0*/  UIADD3 UR4, UP1, UR4, 0x1f0, URZ ;  /* 0x000001f004047890 */ /* 0x000fe4000ff3e03f */
[----:B------:R-:W-:Y:S02]  /*00d0*/  UIADD3.X UR7, URZ, UR5, URZ, UP0, !UPT ;  /* 0x000000053f077290 */ /* 0x000fe400087fe43f */
[----:B------:R-:W-:-:S07]  /*00e0*/  UIADD3.X UR5, URZ, UR5, URZ, UP1, !UPT ;  /* 0x000000053f057290 */ /* 0x000fce0008ffe43f */
[----:B------:R0:W-:Y:S02]  /*00f0*/  UTMACCTL.PF [UR6] ;  /* 0x00000000060079b9 */ /* 0x0001e40008040000 */
[----:B------:R0:W-:Y:S02]  /*0100*/  UTMACCTL.PF [UR4] ;  /* 0x00000000040079b9 */ /* 0x0001e40008040000 */
[----:B0-----:R-:W-:Y:S01]  /*0110*/  NOP ;  /* 0x0000000000007918 */ /* 0x001fe20000000000 */
.L_x_1:
[----:B------:R-:W-:Y:S05]  /*0120*/  BSYNC B0 ;  /* 0x0000000000007941 */ /* 0x000fea0003800000 */
.L_x_0:
[----:B------:R-:W0:Y:S02]  /*0130*/  SHFL.IDX PT, R2, R0, RZ, 0x1f ;  /* 0x00001fff00027589 */ /* 0x000e2400000e0000 */
[----:B0-----:R-:W-:-:S13]  /*0140*/  ISETP.NE.AND P0, PT, R2, RZ, PT ;  /* 0x000000ff0200720c */ /* 0x001fda0003f05270 */
[----:B------:R-:W-:Y:S05]  /*0150*/  @P0 BRA `(.L_x_2) ;  /* 0x0000000000680947 */ /* 0x000fea0003800000 */
[----:B------:R-:W0:Y:S01]  /*0160*/  S2UR UR8, SR_CgaCtaId ;  /* 0x00000000000879c3 */ /* 0x000e220000008800 */
[----:B------:R-:W-:Y:S01]  /*0170*/  UMOV UR4, 0x400 ;  /* 0x0000040000047882 */ /* 0x000fe20000000000 */
[----:B------:R-:W-:Y:S01]  /*0180*/  UMOV UR5, 0x1 ;  /* 0x0000000100057882 */ /* 0x000fe20000000000 */
[----:B------:R-:W-:Y:S01]  /*0190*/  UMOV UR6, 0x100 ;  /* 0x0000010000067882 */ /* 0x000fe20000000000 */
[----:B------:R-:W-:Y:S01]  /*01a0*/  ELECT P0, URZ, PT ;  /* 0x00000000003f782f */ /* 0x000fe20003800000 */
[----:B------:R-:W-:-:S04]  /*01b0*/  UIADD3 UR6, -UR6, 0x100000, URZ ;  /* 0x0010000006067890 */ /* 0x000fc8000fffe13f */
[----:B------:R-:W-:Y:S02]  /*01c0*/  USHF.L.U32 UR7, UR6, 0xb, URZ ;  /* 0x0000000b06077899 */ /* 0x000fe4000800063f */
[----:B------:R-:W-:Y:S02]  /*01d0*/  USHF.L.U32 UR6, UR6, 0x1, URZ ;  /* 0x0000000106067899 */ /* 0x000fe4000800063f */
[----:B0-----:R-:W-:Y:S02]  /*01e0*/  ULEA UR8, UR8, UR4, 0x18 ;  /* 0x0000000408087291 */ /* 0x001fe4000f8ec03f */
[----:B------:R-:W-:-:S04]  /*01f0*/  UIADD3 UR4, -UR5, 0x100000, URZ ;  /* 0x0010000005047890 */ /* 0x000fc8000fffe13f */
[----:B------:R-:W-:Y:S02]  /*0200*/  USHF.L.U32 UR5, UR4, 0xb, URZ ;  /* 0x0000000b04057899 */ /* 0x000fe4000800063f */
[----:B------:R-:W-:Y:S01]  /*0210*/  USHF.L.U32 UR4, UR4, 0x1, URZ ;  /* 0x0000000104047899 */ /* 0x000fe2000800063f */
[----:B------:R-:W0:Y:S11]  /*0220*/  FENCE.VIEW.ASYNC.S ;  /* 0x00000000000073c6 */ /* 0x000e360000000000 */
[----:B0-----:R0:W1:Y:S01]  /*0230*/  SYNCS.EXCH.64 URZ, [UR8], UR4 ;  /* 0x00000004083f75b2 */ /* 0x0010620008000100 */
[----:B------:R0:W2:Y:S01]  /*0240*/  SYNCS.EXCH.64 URZ, [UR8+0x30], UR6 ;  /* 0x00003006083f75b2 */ /* 0x0000a20008000100 */
[----:B------:R0:W3:Y:S01]  /*0250*/  SYNCS.EXCH.64 URZ, [UR8+0x8], UR4 ;  /* 0x00000804083f75b2 */ /* 0x0000e20008000100 */
[----:B------:R0:W4:Y:S01]  /*0260*/  SYNCS.EXCH.64 URZ, [UR8+0x38], UR6 ;  /* 0x00003806083f75b2 */ /* 0x0001220008000100 */
[----:B------:R0:W0:Y:S01]  /*0270*/  SYNCS.EXCH.64 URZ, [UR8+0x10], UR4 ;  /* 0x00001004083f75b2 */ /* 0x0000220008000100 */
[----:B------:R0:W0:Y:S01]  /*0280*/  SYNCS.EXCH.64 URZ, [UR8+0x40], UR6 ;  /* 0x00004006083f75b2 */ /* 0x0000220008000100 */
[----:B------:R0:W0:Y:S01]  /*0290*/  SYNCS.EXCH.64 URZ, [UR8+0x18], UR4 ;  /* 0x00001804083f75b2 */ /* 0x0000220008000100 */
[----:B------:R0:W0:Y:S01]  /*02a0*/  SYNCS.EXCH.64 URZ, [UR8+0x48], UR6 ;  /* 0x00004806083f75b2 */ /* 0x0000220008000100 */
[----:B------:R0:W0:Y:S01]  /*02b0*/  SYNCS.EXCH.64 URZ, [UR8+0x20], UR4 ;  /* 0x00002004083f75b2 */ /* 0x0000220008000100 */
[----:B------:R0:W0:Y:S01]  /*02c0*/  SYNCS.EXCH.64 URZ, [UR8+0x50], UR6 ;  /* 0x00005006083f75b2 */ /* 0x0000220008000100 */
[----:B------:R0:W0:Y:S01]  /*02d0*/  SYNCS.EXCH.64 URZ, [UR8+0x28], UR4 ;  /* 0x00002804083f75b2 */ /* 0x0000220008000100 */
[----:B------:R0:W0:Y:S01]  /*02e0*/  SYNCS.EXCH.64 URZ, [UR8+0x58], UR6 ;  /* 0x00005806083f75b2 */ /* 0x0000220008000100 */
[----:B------:R-:W-:Y:S01]  /*02f0*/  NOP ;  /* 0x0000000000007918 */ /* 0x000fe20000000000 */
.L_x_2:
[----:B------:R-:W5:Y:S01]  /*0300*/  SHFL.IDX PT, R0, R0, RZ, 0x1f ;  /* 0x00001fff00007589 */ /* 0x000f6200000e0000 */
[----:B------:R-:W-:Y:S01]  /*0310*/  ELECT P0, URZ, PT ;  /* 0x00000000003f782f */ /* 0x000fe20003800000 */
[----:B------:R-:W1:Y:S01]  /*0320*/  LDC R2, c[0x0][0x65c] ;  /* 0x00019700ff027b82 */ /* 0x000e620000000800 */
[----:B------:R-:W-:Y:S01]  /*0330*/  SHF.R.S32.HI R6, RZ, 0x1f, R5 ;  /* 0x0000001fff067819 */ /* 0x000fe20000011405 */
[----:B------:R-:W2:Y:S01]  /*0340*/  S2R R3, SR_CTAID.Y ;  /* 0x0000000000037919 */ /* 0x000ea20000002600 */
[----:B0-----:R-:W-:Y:S01]  /*0350*/  UMOV UR4, 0x20 ;  /* 0x0000002000047882 */ /* 0x001fe20000000000 */
[----:B------:R-:W-:Y:S01]  /*0360*/  ISETP.NE.AND P2, PT, R8, RZ, PT ;  /* 0x000000ff0800720c */ /* 0x000fe20003f45270 */
[----:B------:R-:W-:Y:S01]  /*0370*/  NOP ;  /* 0x0000000000007918 */ /* 0x000fe20000000000 */
[----:B------:R-:W0:Y:S01]  /*0380*/  S2R R4, SR_CTAID.X ;  /* 0x0000000000047919 */ /* 0x000e220000002500 */
[----:B------:R-:W-:Y:S01]  /*0390*/  LEA.HI R6, R6, R5, RZ, 0x2 ;  /* 0x0000000506067211 */ /* 0x000fe200078f10ff */
[----:B------:R-:W-:Y:S01]  /*03a0*/  NOP ;  /* 0x0000000000007918 */ /* 0x000fe20000000000 */
[----:B-----5:R-:W-:-:S02]  /*03b0*/  ISETP.NE.OR P0, PT, R0, RZ, !P0 ;  /* 0x000000ff0000720c */ /* 0x020fc40004705670 */
[----:B-1----:R-:W-:-:S04]  /*03c0*/  ISETP.NE.AND P3, PT, R2, 0x1, PT ;  /* 0x000000010200780c */ /* 0x002fc80003f65270 */
[----:B------:R-:W-:Y:S02]  /*03d0*/  P2R R0, PR, RZ, 0x8 ;  /* 0x00000008ff007803 */ /* 0x000fe40000000000 */
[----:B------:R-:W-:-:S05]  /*03e0*/  LOP3.LUT R0, R6, 0xfffffffc, RZ, 0xc0, !PT ;  /* 0xfffffffc06007812 */ /* 0x000fca00078ec0ff */
[----:B------:R-:W-:Y:S01]  /*03f0*/  VOTEU.ALL UP0, P0 ;  /* 0x00000000003f7886 */ /* 0x000fe20000000000 */
[----:B------:R-:W-:Y:S01]  /*0400*/  IMAD.IADD R0, R5, 0x1, -R0 ;  /* 0x0000000105007824 */ /* 0x000fe200078e0a00 */
[----:B------:R-:W0:Y:S01]  /*0410*/  @P3 LDC R17, c[0x0][0x10] ;  /* 0x00000400ff113b82 */ /* 0x000e220000000800 */
[----:B------:R-:W-:Y:S01]  /*0420*/  VOTEU.ALL UP1, P0 ;  /* 0x00000000003f7886 */ /* 0x000fe20000020000 */
[----:B--2---:R-:W-:Y:S01]  /*0430*/  @P3 IMAD.MOV.U32 R6, RZ, RZ, R3 ;  /* 0x000000ffff063224 */ /* 0x004fe200078e0003 */
[----:B------:R-:W-:Y:S01]  /*0440*/  @!UP0 UMOV UR6, 0x400 ;  /* 0x0000040000068882 */ /* 0x000fe20000000000 */
[----:B------:R-:W-:-:S04]  /*0450*/  @!UP0 UIADD3 UR4, -UR4, 0x100000, URZ ;  /* 0x0010000004048890 */ /* 0x000fc8000fffe13f */
[----:B------:R-:W-:Y:S02]  /*0460*/  @!UP0 USHF.L.U32 UR5, UR4, 0xb, URZ ;  /* 0x0000000b04058899 */ /* 0x000fe4000800063f */
[----:B------:R-:W-:Y:S01]  /*0470*/  @!UP0 USHF.L.U32 UR4, UR4, 0x1, URZ ;  /* 0x0000000104048899 */ /* 0x000fe2000800063f */
[----:B------:R-:W-:Y:S02]  /*0480*/  @P3 IMAD.MOV.U32 R7, RZ, RZ, RZ ;  /* 0x000000ffff073224 */ /* 0x000fe400078e00ff */
[----:B------:R-:W-:Y:S01]  /*0490*/  IMAD.MOV.U32 R5, RZ, RZ, RZ ;  /* 0x000000ffff057224 */ /* 0x000fe200078e00ff */
[----:B------:R-:W1:Y:S01]  /*04a0*/  @!UP0 S2UR UR7, SR_CgaCtaId ;  /* 0x00000000000789c3 */ /* 0x000e620000008800 */
[----:B------:R-:W-:-:S07]  /*04b0*/  @P3 IMAD.MOV.U32 R11, RZ, RZ, RZ ;  /* 0x000000ffff0b3224 */ /* 0x000fce00078e00ff */
[----:B------:R-:W2:Y:S01]  /*04c0*/  @!P3 LDC R9, c[0x0][0xc] ;  /* 0x00000300ff09bb82 */ /* 0x000ea20000000800 */
[----:B0-----:R-:W-:-:S04]  /*04d0*/  @P3 IMAD.WIDE.U32 R16, R4, R17, R6 ;  /* 0x0000001104103225 */ /* 0x001fc800078e0006 */
[----:B------:R-:W-:Y:S01]  /*04e0*/  @P3 IMAD.IADD R17, R17, 0x1, R11 ;  /* 0x0000000111113824 */ /* 0x000fe200078e020b */
[----:B-1----:R-:W-:Y:S01]  /*04f0*/  @!UP0 ULEA UR6, UR7, UR6, 0x18 ;  /* 0x0000000607068291 */ /* 0x002fe2000f8ec03f */
[----:B------:R-:W-:Y:S01]  /*0500*/  VOTEU.ALL UP0, P0 ;  /* 0x00000000003f7886 */ /* 0x000fe20000000000 */
[----:B------:R-:W-:-:S04]  /*0510*/  ISETP.NE.AND P0, PT, R0, 0x3, PT ;  /* 0x000000030000780c */ /* 0x000fc80003f05270 */
[----:B------:R-:W-:Y:S01]  /*0520*/  ISETP.EQ.OR P0, PT, R0, RZ, !P0 ;  /* 0x000000ff0000720c */ /* 0x000fe20004702670 */
[----:B--2---:R-:W-:-:S03]  /*0530*/  @!P3 IMAD.WIDE.U32 R6, R9, R3, R4 ;  /* 0x000000030906b225 */ /* 0x004fc600078e0004 */
[C---:B------:R-:W-:Y:S01]  /*0540*/  ISETP.EQ.AND P0, PT, R8.reuse, RZ, P0 ;  /* 0x000000ff0800720c */ /* 0x040fe20000702270 */
[----:B------:R-:W-:Y:S01]  /*0550*/  VIADD R8, R8, 0xffffffff ;  /* 0xffffffff08087836 */ /* 0x000fe20000000000 */
[----:B------:R-:W0:Y:S02]  /*0560*/  FENCE.VIEW.ASYNC.S ;  /* 0x00000000000073c6 */ /* 0x000e240000000000 */
[----:B0-----:R0:W3:Y:S01]  /*0570*/  @!UP0 SYNCS.EXCH.64 URZ, [UR6+0x70], UR4 ;  /* 0x00007004063f85b2 */ /* 0x0010e20008000100 */
[----:B------:R-:W-:Y:S01]  /*0580*/  @!P3 IMAD.MOV.U32 R16, RZ, RZ, R6 ;  /* 0x000000ffff10b224 */ /* 0x000fe200078e0006 */
[----:B------:R-:W-:Y:S01]  /*0590*/  SEL R19, RZ, 0x1, !P0 ;  /* 0x00000001ff137807 */ /* 0x000fe20004000000 */
[----:B------:R-:W-:Y:S01]  /*05a0*/  @!P3 IMAD.MOV.U32 R17, RZ, RZ, R7 ;  /* 0x000000ffff11b224 */ /* 0x000fe200078e0007 */
[----:B------:R-:W-:-:S04]  /*05b0*/  ISETP.GE.U32.AND P1, PT, R8, 0x2, PT ;  /* 0x000000020800780c */ /* 0x000fc80003f26070 */
[----:B------:R-:W-:Y:S01]  /*05c0*/  SEL R19, R19, 0x2, P1 ;  /* 0x0000000213137807 */ /* 0x000fe20000800000 */
[----:B------:R0:W3:Y:S01]  /*05d0*/  @!UP1 SYNCS.EXCH.64 URZ, [UR6+0x78], UR4 ;  /* 0x00007804063f95b2 */ /* 0x0000e20008000100 */
[----:B------:R-:W-:Y:S01]  /*05e0*/  NOP ;  /* 0x0000000000007918 */ /* 0x000fe20000000000 */
[----:B---34-:R-:W-:Y:S06]  /*05f0*/  BAR.SYNC.DEFER_BLOCKING 0x0 ;  /* 0x0000000000007b1d */ /* 0x018fec0000010000 */
[----:B------:R-:W-:Y:S05]  /*0600*/  @!P2 BRA `(.L_x_3) ;  /* 0x0000004400b8a947 */ /* 0x000fea0003800000 */
[----:B------:R-:W-:-:S13]  /*0610*/  ISETP.GT.U32.AND P0, PT, R8, 0x1, PT ;  /* 0x000000010800780c */ /* 0x000fda0003f04070 */
[----:B0-----:R-:W-:Y:S05]  /*0620*/  @P0 EXIT ;  /* 0x000000000000094d */ /* 0x001fea0003800000 */
[----:B------:R-:W-:Y:S01]  /*0630*/  ULDC.64 UR4, c[0x0][0x650] ;  /* 0x0001940000047ab9 */ /* 0x000fe20000000a00 */
[----:B------:R-:W-:Y:S01]  /*0640*/  PRMT R0, RZ, 0x7610, R0 ;  /* 0x00007610ff007816 */ /* 0x000fe20000000000 */
[----:B------:R-:W-:Y:S01]  /*0650*/  IMAD.MOV.U32 R60, RZ, RZ, -0x1 ;  /* 0xffffffffff3c7424 */ /* 0x000fe200078e00ff */
[----:B------:R-:W-:Y:S01]  /*0660*/  ISETP.GE.U32.AND P0, PT, R16, UR4, PT ;  /* 0x0000000410007c0c */ /* 0x000fe2000bf06070 */
[----:B------:R-:W-:Y:S02]  /*0670*/  IMAD.MOV.U32 R58, RZ, RZ, -0x1 ;  /* 0xffffffffff3a7424 */ /* 0x000fe400078e00ff */
[----:B------:R-:W-:Y:S01]  /*0680*/  IMAD.MOV.U32 R23, RZ, RZ, -0x1 ;  /* 0xffffffffff177424 */ /* 0x000fe200078e00ff */
[----:B------:R-:W-:-:S13]  /*0690*/  ISETP.GE.U32.AND.EX P0, PT, R17, UR5, PT, P0 ;  /* 0x0000000511007c0c */ /* 0x000fda000bf06100 */
[----:B------:R-:W-:Y:S05]  /*06a0*/  @P0 BRA `(.L_x_4) ;  /* 0x0000000400540947 */ /* 0x000fea0003800000 */
[----:B------:R-:W0:Y:S01]  /*06b0*/  LDC.64 R14, c[0x0][0x628] ;  /* 0x00018a00ff0e7b82 */ /* 0x000e220000000a00 */
[----:B------:R-:W-:Y:S02]  /*06c0*/  IMAD.MOV.U32 R6, RZ, RZ, R16 ;  /* 0x000000ffff067224 */ /* 0x000fe400078e0010 */
[----:B------:R-:W-:-:S05]  /*06d0*/  IMAD.MOV.U32 R7, RZ, RZ, R17 ;  /* 0x000000ffff077224 */ /* 0x000fca00078e0011 */
[----:B------:R-:W1:Y:S08]  /*06e0*/  LDC R0, c[0x0][0x630] ;  /* 0x00018c00ff007b82 */ /* 0x000e700000000800 */
[----:B------:R-:W2:Y:S01]  /*06f0*/  LDC.64 R20, c[0x0][0x620] ;  /* 0x00018800ff147b82 */ /* 0x000ea20000000a00 */
[----:B0-----:R-:W-:-:S04]  /*0700*/  ISETP.NE.U32.AND P0, PT, R14, RZ, PT ;  /* 0x000000ff0e00720c */ /* 0x001fc80003f05070 */
[----:B------:R-:W-:-:S13]  /*0710*/  ISETP.NE.AND.EX P0, PT, R15, RZ, PT, P0 ;  /* 0x000000ff0f00720c */ /* 0x000fda0003f05300 */
[----:B-12---:R-:W-:Y:S05]  /*0720*/  @!P0 BRA `(.L_x_5) ;  /* 0x0000000000288947 */ /* 0x006fea0003800000 */
[----:B------:R-:W0:Y:S02]  /*0730*/  LDC R11, c[0x0][0x634] ;  /* 0x00018d00ff0b7b82 */ /* 0x000e240000000800 */
[----:B0-----:R-:W-:-:S05]  /*0740*/  IADD3 R11, P0, R16, R11, RZ ;  /* 0x0000000b100b7210 */ /* 0x001fca0007f1e0ff */
[----:B------:R-:W-:-:S04]  /*0750*/  IMAD.X R13, RZ, RZ, R17, P0 ;  /* 0x000000ffff0d7224 */ /* 0x000fc800000e0611 */
[----:B------:R-:W-:-:S04]  /*0760*/  IMAD.WIDE.U32 R6, R13, R14, RZ ;  /* 0x0000000e0d067225 */ /* 0x000fc800078e00ff */
[----:B------:R-:W-:-:S04]  /*0770*/  IMAD.WIDE.U32 R8, P0, R11, R15, R6 ;  /* 0x0000000f0b087225 */ /* 0x000fc80007800006 */
[----:B------:R-:W-:-:S04]  /*0780*/  IMAD.WIDE.U32 R6, R11, R14, RZ ;  /* 0x0000000e0b067225 */ /* 0x000fc800078e00ff */
[----:B------:R-:W-:Y:S01]  /*0790*/  IMAD.X R11, RZ, RZ, RZ, P0 ;  /* 0x000000ffff0b7224 */ /* 0x000fe200000e06ff */
[----:B------:R-:W-:Y:S01]  /*07a0*/  IADD3 RZ, P0, R7, R8, RZ ;  /* 0x0000000807ff7210 */ /* 0x000fe20007f1e0ff */
[----:B------:R-:W-:-:S04]  /*07b0*/  IMAD.MOV.U32 R10, RZ, RZ, R9 ;  /* 0x000000ffff0a7224 */ /* 0x000fc800078e0009 */
[----:B------:R-:W-:-:S08]  /*07c0*/  IMAD.WIDE.U32.X R6, R13, R15, R10, P0 ;  /* 0x0000000f0d067225 */ /* 0x000fd000000e040a */
.L_x_5:
[-CC-:B------:R-:W-:Y:S01]  /*07d0*/  SHF.R.U64 R23, R6, R0.reuse, R7.reuse ;  /* 0x0000000006177219 */ /* 0x180fe20000001207 */
[----:B------:R-:W0:Y:S01]  /*07e0*/  LDC R10, c[0x0][0x618] ;  /* 0x00018600ff0a7b82 */ /* 0x000e220000000800 */
[----:B------:R-:W-:Y:S01]  /*07f0*/  SHF.R.U32.HI R5, RZ, R0, R7 ;  /* 0x00000000ff057219 */ /* 0x000fe20000011607 */
[----:B------:R-:W-:Y:S01]  /*0800*/  ULDC UR4, c[0x0][0x150] ;  /* 0x0000540000047ab9 */ /* 0x000fe20000000800 */
[----:B------:R-:W-:Y:S02]  /*0810*/  IADD3 R9, P0, RZ, -R23, RZ ;  /* 0x80000017ff097210 */ /* 0x000fe40007f1e0ff */
[----:B------:R-:W-:-:S03]  /*0820*/  I2FP.F32.U32 R0, R4 ;  /* 0x0000000400007245 */ /* 0x000fc60000201000 */
[----:B------:R-:W1:Y:S01]  /*0830*/  LDC.64 R28, c[0x0][0x640] ;  /* 0x00019000ff1c7b82 */ /* 0x000e620000000a00 */
[----:B------:R-:W-:Y:S02]  /*0840*/  IMAD.X R11, RZ, RZ, ~R5, P0 ;  /* 0x000000ffff0b7224 */ /* 0x000fe400000e0e05 */
[----:B------:R-:W-:Y:S01]  /*0850*/  FMUL R0, R0, UR4 ;  /* 0x0000000400007c20 */ /* 0x000fe20008400000 */
[----:B------:R-:W-:Y:S01]  /*0860*/  IMAD.WIDE.U32 R6, R9, R20, R16 ;  /* 0x0000001409067225 */ /* 0x000fe200078e0010 */
[----:B------:R-:W-:-:S03]  /*0870*/  ULDC UR4, c[0x0][0x154] ;  /* 0x0000550000047ab9 */ /* 0x000fc60000000800 */
[----:B------:R-:W-:Y:S01]  /*0880*/  IMAD R8, R11, R20, RZ ;  /* 0x000000140b087224 */ /* 0x000fe200078e02ff */
[----:B------:R-:W2:Y:S01]  /*0890*/  LDC R5, c[0x0][0x144] ;  /* 0x00005100ff057b82 */ /* 0x000ea20000000800 */
[----:B------:R-:W3:Y:S02]  /*08a0*/  F2I.U32.TRUNC.NTZ R0, R0 ;  /* 0x0000000000007305 */ /* 0x000ee4000020f000 */
[----:B------:R-:W-:-:S04]  /*08b0*/  IMAD R9, R9, R21, R8 ;  /* 0x0000001509097224 */ /* 0x000fc800078e0208 */
[----:B------:R-:W-:Y:S01]  /*08c0*/  IMAD.IADD R7, R7, 0x1, R9 ;  /* 0x0000000107077824 */ /* 0x000fe200078e0209 */
[----:B------:R-:W4:Y:S01]  /*08d0*/  LDC R12, c[0x0][0x608] ;  /* 0x00018200ff0c7b82 */ /* 0x000f220000000800 */
[----:B------:R-:W-:-:S03]  /*08e0*/  MOV R9, 0xffffffff ;  /* 0xffffffff00097802 */ /* 0x000fc60000000f00 */
[-CC-:B0-----:R-:W-:Y:S02]  /*08f0*/  SHF.R.U64 R20, R6, R10.reuse, R7.reuse ;  /* 0x0000000a06147219 */ /* 0x181fe40000001207 */
[----:B------:R-:W-:Y:S02]  /*0900*/  I2FP.F32.U32 R6, R3 ;  /* 0x0000000300067245 */ /* 0x000fe40000201000 */
[----:B------:R-:W0:Y:S01]  /*0910*/  LDC R26, c[0x0][0x658] ;  /* 0x00019600ff1a7b82 */ /* 0x000e220000000800 */
[----:B-1----:R-:W-:Y:S01]  /*0920*/  ISETP.NE.U32.AND P0, PT, R28, RZ, PT ;  /* 0x000000ff1c00720c */ /* 0x002fe20003f05070 */
[----:B---3--:R-:W-:Y:S01]  /*0930*/  IMAD.MOV R8, RZ, RZ, -R0 ;  /* 0x000000ffff087224 */ /* 0x008fe200078e0a00 */
[----:B------:R-:W-:Y:S01]  /*0940*/  SHF.R.U32.HI R7, RZ, R10, R7 ;  /* 0x0000000aff077219 */ /* 0x000fe20000011607 */
[----:B------:R-:W-:Y:S01]  /*0950*/  FMUL R6, R6, UR4 ;  /* 0x0000000406067c20 */ /* 0x000fe20008400000 */
[----:B------:R-:W-:-:S03]  /*0960*/  ISETP.NE.AND.EX P0, PT, R29, RZ, PT, P0 ;  /* 0x000000ff1d00720c */ /* 0x000fc60003f05300 */
[----:B------:R-:W1:Y:S01]  /*0970*/  LDC R14, c[0x0][0x148] ;  /* 0x00005200ff0e7b82 */ /* 0x000e620000000800 */
[----:B--2---:R-:W-:-:S07]  /*0980*/  IMAD R0, R5, R8, R4 ;  /* 0x0000000805007224 */ /* 0x004fce00078e0204 */
[----:B------:R-:W2:Y:S01]  /*0990*/  LDC R24, c[0x0][0x600] ;  /* 0x00018000ff187b82 */ /* 0x000ea20000000800 */
[-CC-:B----4-:R-:W-:Y:S02]  /*09a0*/  SHF.R.U64 R30, R20, R12.reuse, R7.reuse ;  /* 0x0000000c141e7219 */ /* 0x190fe40000001207 */
[----:B------:R-:W-:Y:S01]  /*09b0*/  SHF.R.U32.HI R5, RZ, R12, R7 ;  /* 0x0000000cff057219 */ /* 0x000fe20000011607 */
[----:B------:R-:W-:Y:S01]  /*09c0*/  IMAD.MOV.U32 R7, RZ, RZ, 0x1 ;  /* 0x00000001ff077424 */ /* 0x000fe200078e00ff */
[----:B------:R3:W4:Y:S03]  /*09d0*/  F2I.U32.TRUNC.NTZ R12, R6 ;  /* 0x00000006000c7305 */ /* 0x000726000020f000 */
[----:B------:R-:W1:Y:S01]  /*09e0*/  LDC R15, c[0x0][0x648] ;  /* 0x00019200ff0f7b82 */ /* 0x000e620000000800 */
[-C--:B0-----:R-:W-:Y:S02]  /*09f0*/  SHF.L.U32 R4, R9, R26.reuse, RZ ;  /* 0x0000001a09047219 */ /* 0x081fe400000006ff */
[----:B------:R-:W-:-:S02]  /*0a00*/  SHF.R.U64 R32, R30, R26, R5 ;  /* 0x0000001a1e207219 */ /* 0x000fc40000001205 */
[----:B------:R-:W-:Y:S02]  /*0a10*/  LOP3.LUT R11, RZ, R4, RZ, 0x33, !PT ;  /* 0x00000004ff0b7212 */ /* 0x000fe400078e33ff */
[-C--:B------:R-:W-:Y:S01]  /*0a20*/  SHF.R.U32.HI R5, RZ, R26.reuse, R5 ;  /* 0x0000001aff057219 */ /* 0x080fe20000011605 */
[----:B------:R-:W0:Y:S01]  /*0a30*/  LDC R21, c[0x0][0x638] ;  /* 0x00018e00ff157b82 */ /* 0x000e220000000800 */
[----:B------:R-:W-:Y:S01]  /*0a40*/  SHF.L.U32 R10, R7, R26, RZ ;  /* 0x0000001a070a7219 */ /* 0x000fe200000006ff */
[----:B------:R-:W-:-:S06]  /*0a50*/  IMAD.MOV.U32 R4, RZ, RZ, R32 ;  /* 0x000000ffff047224 */ /* 0x000fcc00078e0020 */
[----:B------:R-:W0:Y:S01]  /*0a60*/  LDC R60, c[0x0][0x610] ;  /* 0x00018400ff3c7b82 */ /* 0x000e220000000800 */
[----:B---34-:R-:W-:Y:S05]  /*0a70*/  @!P0 BRA `(.L_x_6) ;  /* 0x0000000000288947 */ /* 0x018fea0003800000 */
[----:B------:R-:W3:Y:S02]  /*0a80*/  LDC R9, c[0x0][0x64c] ;  /* 0x00019300ff097b82 */ /* 0x000ee40000000800 */
[----:B---3--:R-:W-:-:S05]  /*0a90*/  IADD3 R9, P0, R32, R9, RZ ;  /* 0x0000000920097210 */ /* 0x008fca0007f1e0ff */
        /* <DEDUP_REMOVED lines=8> */
.L_x_6:
[----:B-1----:R-:W-:Y:S01]  /*0b20*/  SHF.R.U64 R4, R4, R15, R5 ;  /* 0x0000000f04047219 */ /* 0x002fe20000001205 */
[----:B--2---:R-:W-:Y:S01]  /*0b30*/  VIADD R5, R24, 0xffffffff ;  /* 0xffffffff18057836 */ /* 0x004fe20000000000 */
[----:B------:R-:W-:Y:S01]  /*0b40*/  LOP3.LUT R11, R30, R11, RZ, 0xc0, !PT ;  /* 0x0000000b1e0b7212 */ /* 0x000fe200078ec0ff */
[----:B------:R-:W-:Y:S02]  /*0b50*/  IMAD.MOV R12, RZ, RZ, -R12 ;  /* 0x000000ffff0c7224 */ /* 0x000fe400078e0a0c */
[----:B------:R-:W-:Y:S01]  /*0b60*/  IMAD.MOV R6, RZ, RZ, -R4 ;  /* 0x000000ffff067224 */ /* 0x000fe200078e0a04 */
[----:B------:R-:W-:Y:S01]  /*0b70*/  LOP3.LUT R5, R20, R5, RZ, 0xc0, !PT ;  /* 0x0000000514057212 */ /* 0x000fe200078ec0ff */
[----:B------:R-:W-:Y:S02]  /*0b80*/  @P3 IMAD R0, R14, R12, R3 ;  /* 0x0000000c0e003224 */ /* 0x000fe400078e0203 */
[----:B------:R-:W-:Y:S02]  /*0b90*/  IMAD R11, R10, R4, R11 ;  /* 0x000000040a0b7224 */ /* 0x000fe400078e020b */
[----:B0-----:R-:W-:-:S02]  /*0ba0*/  IMAD R3, R6, R21, R32 ;  /* 0x0000001506037224 */ /* 0x001fc400078e0220 */
[----:B------:R-:W-:Y:S02]  /*0bb0*/  IMAD R60, R11, R60, R0 ;  /* 0x0000003c0b3c7224 */ /* 0x000fe400078e0200 */
[----:B------:R-:W-:Y:S02]  /*0bc0*/  IMAD R3, R3, R24, R5 ;  /* 0x0000001803037224 */ /* 0x000fe400078e0205 */
[----:B------:R-:W-:-:S03]  /*0bd0*/  IMAD.MOV.U32 R0, RZ, RZ, 0x1 ;  /* 0x00000001ff007424 */ /* 0x000fc600078e00ff */
[----:B------:R-:W-:Y:S02]  /*0be0*/  SEL R58, R3, R60, !P3 ;  /* 0x0000003c033a7207 */ /* 0x000fe40005800000 */
[----:B------:R-:W-:-:S07]  /*0bf0*/  SEL R60, R60, R3, !P3 ;  /* 0x000000033c3c7207 */ /* 0x000fce0005800000 */
.L_x_4:
[----:B------:R-:W-:-:S08]  /*0c00*/  NOP ;  /* 0x0000000000007918 */ /* 0x000fd00000000000 */
[----:B------:R-:W0:Y:S02]  /*0c10*/  USETMAXREG.TRY_ALLOC.CTAPOOL UP0, 0xe8 ;  /* 0x000000e8000079c8 */ /* 0x000e240008000600 */
[----:B0-----:R-:W-:-:S13]  /*0c20*/  PLOP3.LUT P0, PT, PT, PT, UP0, 0x80, 0x0 ;  /* 0x000000000000781c */ /* 0x001fda0003f0f008 */
[----:B------:R-:W-:Y:S05]  /*0c30*/  @!P0 BRA `(.L_x_4) ;  /* 0xfffffffc00f08947 */ /* 0x000fea000383ffff */
[----:B------:R-:W-:Y:S01]  /*0c40*/  ULDC.64 UR4, c[0x0][0x598] ;  /* 0x0001660000047ab9 */ /* 0x000fe20000000a00 */
[----:B------:R-:W-:Y:S01]  /*0c50*/  ULDC.64 UR36, c[0x0][0x208] ;  /* 0x0000820000247ab9 */ /* 0x000fe20000000a00 */
[----:B------:R-:W-:-:S04]  /*0c60*/  ISETP.NE.U32.AND P0, PT, RZ, UR4, PT ;  /* 0x00000004ff007c0c */ /* 0x000fc8000bf05070 */
[----:B------:R-:W-:-:S13]  /*0c70*/  ISETP.NE.AND.EX P0, PT, RZ, UR5, PT, P0 ;  /* 0x00000005ff007c0c */ /* 0x000fda000bf05300 */
[----:B------:R-:W-:Y:S05]  /*0c80*/  @!P0 BRA `(.L_x_7) ;  /* 0x00000000001c8947 */ /* 0x000fea0003800000 */
[----:B------:R-:W0:Y:S02]  /*0c90*/  LDC.64 R4, c[0x0][0x598] ;  /* 0x00016600ff047b82 */ /* 0x000e240000000a00 */
[----:B0-----:R-:W2:Y:S02]  /*0ca0*/  LDG.E.64 R4, desc[UR36][R4.64] ;  /* 0x0000002404047981 */ /* 0x001ea4000c1e1b00 */
[----:B--2---:R-:W-:-:S04]  /*0cb0*/  ISETP.NE.U32.AND P0, PT, R4, RZ, PT ;  /* 0x000000ff0400720c */ /* 0x004fc80003f05070 */
[----:B------:R-:W-:-:S13]  /*0cc0*/  ISETP.NE.AND.EX P0, PT, R5, RZ, PT, P0 ;  /* 0x000000ff0500720c */ /* 0x000fda0003f05300 */
[----:B------:R-:W-:Y:S05]  /*0cd0*/  @!P0 BRA `(.L_x_7) ;  /* 0x0000000000088947 */ /* 0x000fea0003800000 */
[----:B------:R0:W5:Y:S01]  /*0ce0*/  LD.E R56, desc[UR36][R4.64] ;  /* 0x0000002404387980 */ /* 0x000162000c101900 */
[----:B------:R-:W-:Y:S05]  /*0cf0*/  BRA `(.L_x_8) ;  /* 0x0000000000247947 */ /* 0x000fea0003800000 */
.L_x_7:
[----:B------:R-:W-:Y:S02]  /*0d00*/  ULDC.64 UR4, c[0x0][0x588] ;  /* 0x0001620000047ab9 */ /* 0x000fe40000000a00 */
[----:B------:R-:W-:-:S04]  /*0d10*/  ISETP.NE.U32.AND P0, PT, RZ, UR4, PT ;  /* 0x00000004ff007c0c */ /* 0x000fc8000bf05070 */
[----:B------:R-:W-:-:S13]  /*0d20*/  ISETP.NE.AND.EX P0, PT, RZ, UR5, PT, P0 ;  /* 0x00000005ff007c0c */ /* 0x000fda000bf05300 */
[----:B------:R-:W-:Y:S05]  /*0d30*/  @!P0 BRA `(.L_x_9) ;  /* 0x00000000000c8947 */ /* 0x000fea0003800000 */
[----:B------:R-:W0:Y:S02]  /*0d40*/  LDC.64 R56, c[0x0][0x588] ;  /* 0x00016200ff387b82 */ /* 0x000e240000000a00 */
[----:B0-----:R1:W5:Y:S01]  /*0d50*/  LDG.E R56, desc[UR36][R56.64] ;  /* 0x0000002438387981 */ /* 0x001362000c1e1900 */
[----:B------:R-:W-:Y:S05]  /*0d60*/  BRA `(.L_x_8) ;  /* 0x0000000000087947 */ /* 0x000fea0003800000 */
.L_x_9:
[----:B------:R-:W-:Y:S02]  /*0d70*/  ULDC UR4, c[0x0][0x580] ;  /* 0x0001600000047ab9 */ /* 0x000fe40000000800 */
[----:B------:R-:W-:-:S07]  /*0d80*/  IMAD.U32 R56, RZ, RZ, UR4 ;  /* 0x00000004ff387e24 */ /* 0x000fce000f8e00ff */
.L_x_8:
[----:B------:R-:W-:Y:S02]  /*0d90*/  ULDC.64 UR4, c[0x0][0x5a0] ;  /* 0x0001680000047ab9 */ /* 0x000fe40000000a00 */
[----:B------:R-:W-:-:S04]  /*0da0*/  ISETP.NE.U32.AND P0, PT, RZ, UR4, PT ;  /* 0x00000004ff007c0c */ /* 0x000fc8000bf05070 */
[----:B------:R-:W-:-:S13]  /*0db0*/  ISETP.NE.AND.EX P0, PT, RZ, UR5, PT, P0 ;  /* 0x00000005ff007c0c */ /* 0x000fda000bf05300 */
[----:B------:R-:W-:Y:S05]  /*0dc0*/  @!P0 BRA `(.L_x_10) ;  /* 0x00000000001c8947 */ /* 0x000fea0003800000 */
[----:B0-----:R-:W0:Y:S02]  /*0dd0*/  LDC.64 R4, c[0x0][0x5a0] ;  /* 0x00016800ff047b82 */ /* 0x001e240000000a00 */
[----:B0-----:R-:W2:Y:S02]  /*0de0*/  LDG.E.64 R4, desc[UR36][R4.64] ;  /* 0x0000002404047981 */ /* 0x001ea4000c1e1b00 */
[----:B--2---:R-:W-:-:S04]  /*0df0*/  ISETP.NE.U32.AND P0, PT, R4, RZ, PT ;  /* 0x000000ff0400720c */ /* 0x004fc80003f05070 */
[----:B------:R-:W-:-:S13]  /*0e00*/  ISETP.NE.AND.EX P0, PT, R5, RZ, PT, P0 ;  /* 0x000000ff0500720c */ /* 0x000fda0003f05300 */
[----:B------:R-:W-:Y:S05]  /*0e10*/  @!P0 BRA `(.L_x_10) ;  /* 0x0000000000088947 */ /* 0x000fea0003800000 */
[----:B-1----:R0:W5:Y:S01]  /*0e20*/  LD.E R57, desc[UR36][R4.64] ;  /* 0x0000002404397980 */ /* 0x002162000c101900 */
[----:B------:R-:W-:Y:S05]  /*0e30*/  BRA `(.L_x_11) ;  /* 0x0000000000247947 */ /* 0x000fea0003800000 */
.L_x_10:
[----:B------:R-:W-:Y:S02]  /*0e40*/  ULDC.64 UR4, c[0x0][0x590] ;  /* 0x0001640000047ab9 */ /* 0x000fe40000000a00 */
[----:B------:R-:W-:-:S04]  /*0e50*/  ISETP.NE.U32.AND P0, PT, RZ, UR4, PT ;  /* 0x00000004ff007c0c */ /* 0x000fc8000bf05070 */
[----:B------:R-:W-:-:S13]  /*0e60*/  ISETP.NE.AND.EX P0, PT, RZ, UR5, PT, P0 ;  /* 0x00000005ff007c0c */ /* 0x000fda000bf05300 */
[----:B------:R-:W-:Y:S05]  /*0e70*/  @!P0 BRA `(.L_x_12) ;  /* 0x00000000000c8947 */ /* 0x000fea0003800000 */
[----:B0-----:R-:W1:Y:S02]  /*0e80*/  LDC.64 R4, c[0x0][0x590] ;  /* 0x00016400ff047b82 */ /* 0x001e640000000a00 */
[----:B-1----:R1:W5:Y:S01]  /*0e90*/  LDG.E R57, desc[UR36][R4.64] ;  /* 0x0000002404397981 */ /* 0x002362000c1e1900 */
[----:B------:R-:W-:Y:S05]  /*0ea0*/  BRA `(.L_x_11) ;  /* 0x0000000000087947 */ /* 0x000fea0003800000 */
.L_x_12:
[----:B------:R-:W-:Y:S02]  /*0eb0*/  ULDC UR4, c[0x0][0x584] ;  /* 0x0001610000047ab9 */ /* 0x000fe40000000800 */
[----:B-1----:R-:W-:-:S07]  /*0ec0*/  IMAD.U32 R57, RZ, RZ, UR4 ;  /* 0x00000004ff397e24 */ /* 0x002fce000f8e00ff */
.L_x_11:
[----:B------:R-:W-:-:S13]  /*0ed0*/  LOP3.LUT P0, RZ, R0, 0xff, RZ, 0xc0, !PT ;  /* 0x000000ff00ff7812 */ /* 0x000fda000780c0ff */
[----:B------:R-:W-:Y:S05]  /*0ee0*/  @!P0 EXIT ;  /* 0x000000000000894d */ /* 0x000fea0003800000 */
[----:B------:R-:W-:Y:S01]  /*0ef0*/  ULDC UR4, c[0x0][0x28c] ;  /* 0x0000a30000047ab9 */ /* 0x000fe20000000800 */
[----:B------:R-:W-:Y:S01]  /*0f00*/  LOP3.LUT R74, R19, 0x1, RZ, 0xfc, !PT ;  /* 0x00000001134a7812 */ /* 0x000fe200078efcff */
[----:B------:R-:W-:Y:S01]  /*0f10*/  UIADD3 UR4, UR4, 0x3f, URZ ;  /* 0x0000003f04047890 */ /* 0x000fe2000fffe03f */
[----:B------:R-:W-:Y:S01]  /*0f20*/  UMOV UR38, URZ ;  /* 0x0000003f00267c82 */ /* 0x000fe20008000000 */
[----:B------:R-:W-:Y:S02]  /*0f30*/  UMOV UR39, URZ ;  /* 0x0000003f00277c82 */ /* 0x000fe40008000000 */
[----:B------:R-:W-:-:S04]  /*0f40*/  USHF.R.S32.HI UR5, URZ, 0x1f, UR4 ;  /* 0x0000001f3f057899 */ /* 0x000fc80008011404 */
[----:B------:R-:W-:-:S04]  /*0f50*/  ULEA.HI UR5, UR5, UR4, URZ, 0x6 ;  /* 0x0000000405057291 */ /* 0x000fc8000f8f303f */
[----:B------:R-:W-:-:S12]  /*0f60*/  USHF.R.S32.HI UR40, URZ, 0x6, UR5 ;  /* 0x000000063f287899 */ /* 0x000fd80008011405 */
.L_x_92:
[----:B------:R-:W-:Y:S01]  /*0f70*/  LOP3.LUT R0, R18, 0x80, RZ, 0xc0, !PT ;  /* 0x0000008012007812 */ /* 0x000fe200078ec0ff */
[----:B------:R-:W2:Y:S01]  /*0f80*/  S2UR UR7, SR_CgaCtaId ;  /* 0x00000000000779c3 */ /* 0x000ea20000008800 */
[----:B------:R-:W-:Y:S02]  /*0f90*/  UMOV UR6, 0x400 ;  /* 0x0000040000067882 */ /* 0x000fe40000000000 */
[----:B------:R-:W-:-:S06]  /*0fa0*/  SHF.R.U32.HI R0, RZ, 0x7, R0 ;  /* 0x00000007ff007819 */ /* 0x000fcc0000011600 */
[----:B---3--:R-:W3:Y:S01]  /*0fb0*/  SHFL.IDX PT, R0, R0, RZ, 0x1f ;  /* 0x00001fff00007589 */ /* 0x008ee200000e0000 */
[----:B--2---:R-:W-:Y:S01]  /*0fc0*/  ULEA UR42, UR7, UR6, 0x18 ;  /* 0x00000006072a7291 */ /* 0x004fe2000f8ec03f */
[----:B---3--:R-:W-:-:S13]  /*0fd0*/  R2UR UR4, R0 ;  /* 0x00000000000472ca */ /* 0x008fda00000e0000 */
[----:B------:R-:W-:-:S04]  /*0fe0*/  ULEA.HI UR5, UR4, UR4, URZ, 0x1 ;  /* 0x0000000404057291 */ /* 0x000fc8000f8f083f */
[----:B------:R-:W-:-:S04]  /*0ff0*/  ULOP3.LUT UR5, UR5, 0x7fffe, URZ, 0xc0, !UPT ;  /* 0x0007fffe05057892 */ /* 0x000fc8000f8ec03f */
[----:B------:R-:W-:-:S03]  /*1000*/  UIADD3 UR5, UR4, -UR5, URZ ;  /* 0x8000000504057290 */ /* 0x000fc6000fffe03f */
[----:B------:R-:W-:Y:S01]  /*1010*/  ULDC UR4, c[0x0][0x28c] ;  /* 0x0000a30000047ab9 */ /* 0x000fe20000000800 */
[----:B------:R-:W-:Y:S01]  /*1020*/  ULEA UR5, UR5, UR42, 0xd ;  /* 0x0000002a05057291 */ /* 0x000fe2000f8e683f */
[----:B------:R-:W-:-:S03]  /*1030*/  ISETP.LT.AND P0, PT, RZ, UR4, PT ;  /* 0x00000004ff007c0c */ /* 0x000fc6000bf01270 */
[----:B------:R-:W-:-:S04]  /*1040*/  UIADD3 UR5, UR5, 0x180, URZ ;  /* 0x0000018005057890 */ /* 0x000fc8000fffe03f */
[----:B------:R-:W-:-:S04]  /*1050*/  USHF.R.U32.HI UR5, URZ, 0x4, UR5 ;  /* 0x000000043f057899 */ /* 0x000fc80008011605 */
[----:B------:R-:W-:Y:S02]  /*1060*/  ULOP3.LUT UR41, UR5, 0x3fff, URZ, 0xc0, !UPT ;  /* 0x00003fff05297892 */ /* 0x000fe4000f8ec03f */
[----:B01--45:R-:W-:Y:S10]  /*1070*/  @P0 BRA `(.L_x_13) ;  /* 0x0000000000400947 */ /* 0x033ff40003800000 */
[----:B------:R-:W-:Y:S01]  /*1080*/  MOV R0, 0x0 ;  /* 0x0000000000007802 */ /* 0x000fe20000000f00 */
[----:B------:R-:W-:Y:S01]  /*1090*/  ULDC.64 UR4, c[0x4][0x68] ;  /* 0x01001a0000047ab9 */ /* 0x000fe20000000a00 */
[----:B------:R-:W-:Y:S01]  /*10a0*/  ULDC.64 UR6, c[0x4][0x8] ;  /* 0x0100020000067ab9 */ /* 0x000fe20000000a00 */
[----:B01----:R-:W-:Y:S01]  /*10b0*/  IMAD.U32 R4, RZ, RZ, UR4 ;  /* 0x00000004ff047e24 */ /* 0x003fe2000f8e00ff */
[----:B------:R0:W1:Y:S01]  /*10c0*/  LDC.64 R14, c[0x4][R0] ;  /* 0x01000000000e7b82 */ /* 0x0000620000000a00 */
[----:B------:R-:W-:Y:S01]  /*10d0*/  IMAD.U32 R5, RZ, RZ, UR5 ;  /* 0x00000005ff057e24 */ /* 0x000fe2000f8e00ff */
[----:B------:R-:W-:Y:S01]  /*10e0*/  ULDC.64 UR4, c[0x4][0x70] ;  /* 0x01001c0000047ab9 */ /* 0x000fe20000000a00 */
[----:B------:R-:W-:Y:S01]  /*10f0*/  IMAD.U32 R10, RZ, RZ, UR6 ;  /* 0x00000006ff0a7e24 */ /* 0x000fe2000f8e00ff */
[----:B------:R-:W-:Y:S01]  /*1100*/  MOV R12, 0x1 ;  /* 0x00000001000c7802 */ /* 0x000fe20000000f00 */
[----:B------:R-:W-:Y:S02]  /*1110*/  IMAD.U32 R6, RZ, RZ, UR4 ;  /* 0x00000004ff067e24 */ /* 0x000fe4000f8e00ff */
[----:B------:R-:W-:-:S02]  /*1120*/  IMAD.U32 R7, RZ, RZ, UR5 ;  /* 0x00000005ff077e24 */ /* 0x000fc4000f8e00ff */
[----:B------:R-:W-:Y:S02]  /*1130*/  IMAD.U32 R11, RZ, RZ, UR7 ;  /* 0x00000007ff0b7e24 */ /* 0x000fe4000f8e00ff */
[----:B------:R-:W-:Y:S02]  /*1140*/  IMAD.MOV.U32 R8, RZ, RZ, 0x1e1 ;  /* 0x000001e1ff087424 */ /* 0x000fe400078e00ff */
[----:B0-----:R-:W-:-:S07]  /*1150*/  IMAD.MOV.U32 R13, RZ, RZ, RZ ;  /* 0x000000ffff0d7224 */ /* 0x001fce00078e00ff */
[----:B------:R-:W-:-:S07]  /*1160*/  LEPC R20, `(.L_x_13) ;  /* 0x000000001014794e */ /* 0x000fce0000000000 */
[----:B-1---5:R-:W-:Y:S05]  /*1170*/  CALL.ABS.NOINC R14 ;  /* 0x000000000e007343 */ /* 0x022fea0003c00000 */
.L_x_13:
[----:B------:R-:W-:-:S13]  /*1180*/  ISETP.NE.AND P0, PT, R74, 0x3, PT ;  /* 0x000000034a00780c */ /* 0x000fda0003f05270 */
[----:B------:R-:W-:Y:S05]  /*1190*/  @!P0 BRA `(.L_x_14) ;  /* 0x0000000000048947 */ /* 0x000fea0003800000 */
[----:B------:R-:W-:Y:S01]  /*11a0*/  BPT.TRAP 0x1 ;  /* 0x000000040000795c */ /* 0x000fe20000300000 */
.L_x_14:
[----:B------:R-:W-:Y:S02]  /*11b0*/  IMAD.U32 R3, RZ, RZ, UR39 ;  /* 0x00000027ff037e24 */ /* 0x000fe4000f8e00ff */
[----:B------:R-:W-:-:S03]  /*11c0*/  IMAD.U32 R0, RZ, RZ, UR38 ;  /* 0x00000026ff007e24 */ /* 0x000fc6000f8e00ff */
[----:B------:R-:W-:Y:S02]  /*11d0*/  LEA R3, R3, UR42, 0x3 ;  /* 0x0000002a03037c11 */ /* 0x000fe4000f8e18ff */
[----:B------:R-:W-:-:S04]  /*11e0*/  SHF.L.U32 R0, R0, 0x1f, RZ ;  /* 0x0000001f00007819 */ /* 0x000fc800000006ff */
[----:B------:R2:W3:Y:S01]  /*11f0*/  SYNCS.PHASECHK.TRANS64.TRYWAIT P1, [R3+URZ], R0 ;  /* 0x00000000030075a7 */ /* 0x0004e2000802017f */
[----:B------:R-:W-:Y:S05]  /*1200*/  @!P0 BRA `(.L_x_15) ;  /* 0x0000000000048947 */ /* 0x000fea0003800000 */
[----:B------:R-:W-:Y:S01]  /*1210*/  BPT.TRAP 0x1 ;  /* 0x000000040000795c */ /* 0x000fe20000300000 */
.L_x_15:
[----:B---3--:R-:W-:Y:S05]  /*1220*/  @P1 BRA `(.L_x_16) ;  /* 0x0000000000081947 */ /* 0x008fea0003800000 */
[----:B------:R-:W3:Y:S02]  /*1230*/  SYNCS.PHASECHK.TRANS64.TRYWAIT P1, [R3+URZ], R0 ;  /* 0x00000000030075a7 */ /* 0x000ee4000802017f */
[----:B---3--:R-:W-:Y:S05]  /*1240*/  @!P1 BRA `(.L_x_17) ;  /* 0x00000050007c9947 */ /* 0x008fea0003800000 */
.L_x_16:
[----:B------:R-:W-:-:S04]  /*1250*/  UISETP.LT.AND UP0, UPT, UR40, 0x1, UPT ;  /* 0x000000012800788c */ /* 0x000fc8000bf01270 */
[----:B------:R-:W-:-:S04]  /*1260*/  USEL UR4, UR40, 0x1, UP0 ;  /* 0x0000000128047887 */ /* 0x000fc80008000000 */
[----:B------:R-:W-:-:S06]  /*1270*/  UIADD3 UR4, UR40, -UR4, URZ ;  /* 0x8000000428047290 */ /* 0x000fcc000fffe03f */
[----:B--23--:R-:W-:Y:S01]  /*1280*/  IMAD.U32 R0, RZ, RZ, UR4 ;  /* 0x00000004ff007e24 */ /* 0x00cfe2000f8e00ff */
[----:B------:R-:W-:Y:S05]  /*1290*/  WARPSYNC.ALL ;  /* 0x0000000000007948 */ /* 0x000fea0003800000 */
[----:B------:R-:W-:Y:S01]  /*12a0*/  ISETP.GE.AND P1, PT, R0, 0x1, PT ;  /* 0x000000010000780c */ /* 0x000fe20003f26270 */
[----:B------:R-:W-:Y:S01]  /*12b0*/  UIADD3 UR4, UR42, 0x30180, URZ ;  /* 0x000301802a047890 */ /* 0x000fe2000fffe03f */
[----:B------:R-:W-:Y:S01]  /*12c0*/  WARPGROUP.ARRIVE ;  /* 0x00000000000079c5 */ /* 0x000fe20000000000 */
[----:B------:R-:W-:Y:S01]  /*12d0*/  UMOV UR9, 0x40000040 ;  /* 0x4000004000097882 */ /* 0x000fe20000000000 */
[----:B------:R-:W-:Y:S01]  /*12e0*/  UMOV UR11, 0x40000040 ;  /* 0x40000040000b7882 */ /* 0x000fe20000000000 */
[----:B------:R-:W-:-:S04]  /*12f0*/  USHF.R.U32.HI UR4, URZ, 0x4, UR4 ;  /* 0x000000043f047899 */ /* 0x000fc80008011604 */
[----:B------:R-:W-:Y:S02]  /*1300*/  ULOP3.LUT UR5, UR4, 0x3fff, URZ, 0xc0, !UPT ;  /* 0x00003fff04057892 */ /* 0x000fe4000f8ec03f */
[----:B------:R-:W-:Y:S02]  /*1310*/  ULOP3.LUT UR4, UR41, 0x10000, URZ, 0xfc, !UPT ;  /* 0x0001000029047892 */ /* 0x000fe4000f8efc3f */
[----:B------:R-:W-:Y:S02]  /*1320*/  ULOP3.LUT UR5, UR5, 0x10000, URZ, 0xfc, !UPT ;  /* 0x0001000005057892 */ /* 0x000fe4000f8efc3f */
[----:B------:R-:W-:Y:S02]  /*1330*/  ULEA UR7, UR39, UR4, 0xb ;  /* 0x0000000427077291 */ /* 0x000fe4000f8e583f */
[----:B------:R-:W-:Y:S02]  /*1340*/  ULEA UR6, UR39, UR5, 0x8 ;  /* 0x0000000527067291 */ /* 0x000fe4000f8e403f */
[----:B------:R-:W-:-:S03]  /*1350*/  UIADD3 UR12, UR7, 0x400, URZ ;  /* 0x00000400070c7890 */ /* 0x000fc6000fffe03f */
[----:B------:R-:W-:Y:S02]  /*1360*/  UMOV UR8, UR7 ;  /* 0x0000000700087c82 */ /* 0x000fe40008000000 */
[----:B------:R-:W-:Y:S02]  /*1370*/  UMOV UR10, UR6 ;  /* 0x00000006000a7c82 */ /* 0x000fe40008000000 */
[----:B------:R-:W-:Y:S01]  /*1380*/  HGMMA.64x32x16.F32.BF16 R40, gdesc[UR8], RZ, !UPT, gsb0 ;  /* 0x00600000082879f0 */ /* 0x000fe2000c0018ff */
[----:B------:R-:W-:Y:S01]  /*1390*/  UMOV UR8, UR12 ;  /* 0x0000000c00087c82 */ /* 0x000fe20008000000 */
[----:B------:R-:W-:Y:S01]  /*13a0*/  UMOV UR9, 0x40000040 ;  /* 0x4000004000097882 */ /* 0x000fe20000000000 */
[----:B------:R-:W-:Y:S01]  /*13b0*/  UIADD3 UR12, UR7, 0x402, URZ ;  /* 0x00000402070c7890 */ /* 0x000fe2000fffe03f */
[----:B------:R-:W-:Y:S02]  /*13c0*/  WARPGROUP.DEPBAR.LE gsb0, 0x0 ;  /* 0x00008000000079c5 */ /* 0x000fe40000010000 */
[----:B------:R-:W-:-:S06]  /*13d0*/  WARPGROUP.ARRIVE ;  /* 0x00000000000079c5 */ /* 0x000fcc0000000000 */
[----:B------:R-:W-:Y:S01]  /*13e0*/  HGMMA.64x32x16.F32.BF16 R24, gdesc[UR8], RZ, !UPT, gsb0 ;  /* 0x00600000081879f0 */ /* 0x000fe2000c0018ff */
[----:B------:R-:W-:Y:S02]  /*13f0*/  UIADD3 UR8, UR7, 0x2, URZ ;  /* 0x0000000207087890 */ /* 0x000fe4000fffe03f */
[----:B------:R-:W-:Y:S01]  /*1400*/  UIADD3 UR10, UR6, 0x2, URZ ;  /* 0x00000002060a7890 */ /* 0x000fe2000fffe03f */
[----:B------:R-:W-:Y:S01]  /*1410*/  UMOV UR9, 0x40000040 ;  /* 0x4000004000097882 */ /* 0x000fe20000000000 */
[----:B------:R-:W-:Y:S01]  /*1420*/  UMOV UR11, 0x40000040 ;  /* 0x40000040000b7882 */ /* 0x000fe20000000000 */
[----:B------:R-:W-:Y:S02]  /*1430*/  WARPGROUP.DEPBAR.LE gsb0, 0x0 ;  /* 0x00008000000079c5 */ /* 0x000fe40000010000 */
[----:B------:R-:W-:-:S06]  /*1440*/  WARPGROUP.ARRIVE ;  /* 0x00000000000079c5 */ /* 0x000fcc0000000000 */
[----:B------:R-:W-:Y:S01]  /*1450*/  HGMMA.64x32x16.F32.BF16 R40, gdesc[UR8], R40, gsb0 ;  /* 0x00600000082879f0 */ /* 0x000fe20008001828 */
[----:B------:R-:W-:Y:S01]  /*1460*/  UMOV UR8, UR12 ;  /* 0x0000000c00087c82 */ /* 0x000fe20008000000 */
[----:B------:R-:W-:Y:S01]  /*1470*/  UMOV UR9, 0x40000040 ;  /* 0x4000004000097882 */ /* 0x000fe20000000000 */
[----:B------:R-:W-:Y:S01]  /*1480*/  UIADD3 UR12, UR7, 0x404, URZ ;  /* 0x00000404070c7890 */ /* 0x000fe2000fffe03f */
[----:B------:R-:W-:Y:S02]  /*1490*/  WARPGROUP.DEPBAR.LE gsb0, 0x0 ;  /* 0x00008000000079c5 */ /* 0x000fe40000010000 */
[----:B------:R-:W-:-:S06]  /*14a0*/  WARPGROUP.ARRIVE ;  /* 0x00000000000079c5 */ /* 0x000fcc0000000000 */
[----:B------:R-:W-:Y:S01]  /*14b0*/  HGMMA.64x32x16.F32.BF16 R24, gdesc[UR8], R24, gsb0 ;  /* 0x00600000081879f0 */ /* 0x000fe20008001818 */
        /* <DEDUP_REMOVED lines=9> */
[----:B------:R-:W-:Y:S02]  /*1550*/  WARPGROUP.DEPBAR.LE gsb0, 0x0 ;  /* 0x00008000000079c5 */ /* 0x000fe40000010000 */
[----:B------:R-:W-:-:S06]  /*1560*/  WARPGROUP.ARRIVE ;  /* 0x00000000000079c5 */ /* 0x000fcc0000000000 */
[----:B------:R-:W-:Y:S01]  /*1570*/  HGMMA.64x32x16.F32.BF16 R24, gdesc[UR8], R24, gsb0 ;  /* 0x00600000081879f0 */ /* 0x000fe20008001818 */
[----:B------:R-:W-:Y:S02]  /*1580*/  UIADD3 UR8, UR7, 0x6, URZ ;  /* 0x0000000607087890 */ /* 0x000fe4000fffe03f */
[----:B------:R-:W-:Y:S01]  /*1590*/  UIADD3 UR10, UR6, 0x6, URZ ;  /* 0x00000006060a7890 */ /* 0x000fe2000fffe03f */
[----:B------:R-:W-:Y:S01]  /*15a0*/  UMOV UR9, 0x40000040 ;  /* 0x4000004000097882 */ /* 0x000fe20000000000 */
[----:B------:R-:W-:Y:S01]  /*15b0*/  UMOV UR11, 0x40000040 ;  /* 0x40000040000b7882 */ /* 0x000fe20000000000 */
[----:B------:R-:W-:Y:S01]  /*15c0*/  UIADD3 UR7, UR7, 0x406, URZ ;  /* 0x0000040607077890 */ /* 0x000fe2000fffe03f */
[----:B------:R-:W-:Y:S02]  /*15d0*/  WARPGROUP.DEPBAR.LE gsb0, 0x0 ;  /* 0x00008000000079c5 */ /* 0x000fe40000010000 */
[----:B------:R-:W-:-:S06]  /*15e0*/  WARPGROUP.ARRIVE ;  /* 0x00000000000079c5 */ /* 0x000fcc0000000000 */
[----:B------:R-:W-:Y:S01]  /*15f0*/  HGMMA.64x32x16.F32.BF16 R40, gdesc[UR8], R40, gsb0 ;  /* 0x00600000082879f0 */ /* 0x000fe20008001828 */
[----:B------:R-:W-:Y:S01]  /*1600*/  UMOV UR8, UR7 ;  /* 0x0000000700087c82 */ /* 0x000fe20008000000 */
[----:B------:R-:W-:Y:S01]  /*1610*/  UMOV UR9, 0x40000040 ;  /* 0x4000004000097882 */ /* 0x000fe20000000000 */
[----:B------:R-:W-:Y:S02]  /*1620*/  WARPGROUP.DEPBAR.LE gsb0, 0x0 ;  /* 0x00008000000079c5 */ /* 0x000fe40000010000 */
[----:B------:R-:W-:-:S06]  /*1630*/  WARPGROUP.ARRIVE ;  /* 0x00000000000079c5 */ /* 0x000fcc0000000000 */
[----:B------:R-:W-:Y:S03]  /*1640*/  HGMMA.64x32x16.F32.BF16 R24, gdesc[UR8], R24, gsb0 ;  /* 0x00600000081879f0 */ /* 0x000fe60008001818 */
[----:B------:R-:W-:Y:S02]  /*1650*/  WARPGROUP.DEPBAR.LE gsb0, 0x0 ;  /* 0x00008000000079c5 */ /* 0x000fe40000010000 */
[----:B------:R-:W-:Y:S05]  /*1660*/  @!P1 BRA `(.L_x_18) ;  /* 0x0000000400789947 */ /* 0x000fea0003800000 */
[----:B------:R-:W-:-:S04]  /*1670*/  UIADD3 UR6, UR39, 0x1, URZ ;  /* 0x0000000127067890 */ /* 0x000fc8000fffe03f */
[----:B------:R-:W-:-:S04]  /*1680*/  UISETP.NE.AND UP0, UPT, UR6, 0x6, UPT ;  /* 0x000000060600788c */ /* 0x000fc8000bf05270 */
[----:B------:R-:W-:Y:S02]  /*1690*/  USEL UR7, URZ, 0x1, UP0 ;  /* 0x000000013f077887 */ /* 0x000fe40008000000 */
[----:B------:R-:W-:Y:S02]  /*16a0*/  USEL UR6, UR6, URZ, UP0 ;  /* 0x0000003f06067287 */ /* 0x000fe40008000000 */
[----:B------:R-:W-:-:S06]  /*16b0*/  ULOP3.LUT UR7, UR38, UR7, URZ, 0x3c, !UPT ;  /* 0x0000000726077292 */ /* 0x000fcc000f8e3c3f */
[----:B01----:R-:W-:Y:S01]  /*16c0*/  IMAD.U32 R5, RZ, RZ, UR7 ;  /* 0x00000007ff057e24 */ /* 0x003fe2000f8e00ff */
[----:B------:R-:W-:-:S06]  /*16d0*/  UMOV UR7, UR39 ;  /* 0x0000002700077c82 */ /* 0x000fcc0008000000 */
.L_x_25:
[----:B01----:R-:W-:Y:S05]  /*16e0*/  @!P0 BRA `(.L_x_19) ;  /* 0x0000000000048947 */ /* 0x003fea0003800000 */
[----:B------:R-:W-:Y:S01]  /*16f0*/  BPT.TRAP 0x1 ;  /* 0x000000040000795c */ /* 0x000fe20000300000 */
.L_x_19:
[----:B------:R-:W0:Y:S01]  /*1700*/  S2UR UR9, SR_CgaCtaId ;  /* 0x00000000000979c3 */ /* 0x000e220000008800 */
[----:B------:R-:W-:Y:S01]  /*1710*/  UMOV UR8, 0x400 ;  /* 0x0000040000087882 */ /* 0x000fe20000000000 */
[----:B------:R-:W-:Y:S01]  /*1720*/  SHF.L.U32 R3, R5, 0x1f, RZ ;  /* 0x0000001f05037819 */ /* 0x000fe200000006ff */
[----:B0-----:R-:W-:-:S04]  /*1730*/  ULEA UR15, UR9, UR8, 0x18 ;  /* 0x00000008090f7291 */ /* 0x001fc8000f8ec03f */
[----:B------:R-:W-:-:S09]  /*1740*/  ULEA UR8, UR6, UR15, 0x3 ;  /* 0x0000000f06087291 */ /* 0x000fd2000f8e183f */
[----:B------:R0:W1:Y:S01]  /*1750*/  SYNCS.PHASECHK.TRANS64.TRYWAIT P1, [UR8], R3 ;  /* 0x00000003ff0075a7 */ /* 0x0000620008020148 */
[----:B------:R-:W-:Y:S05]  /*1760*/  @!P0 BRA `(.L_x_20) ;  /* 0x0000000000048947 */ /* 0x000fea0003800000 */
[----:B------:R-:W-:Y:S01]  /*1770*/  BPT.TRAP 0x1 ;  /* 0x000000040000795c */ /* 0x000fe20000300000 */
.L_x_20:
[----:B-1----:R-:W-:Y:S05]  /*1780*/  @P1 BRA `(.L_x_21) ;  /* 0x0000000000081947 */ /* 0x002fea0003800000 */
[----:B------:R-:W1:Y:S02]  /*1790*/  SYNCS.PHASECHK.TRANS64.TRYWAIT P1, [UR8], R3 ;  /* 0x00000003ff0075a7 */ /* 0x000e640008020148 */
[----:B-1----:R-:W-:Y:S05]  /*17a0*/  @!P1 BRA `(.L_x_22) ;  /* 0x0000004c00389947 */ /* 0x002fea0003800000 */
.L_x_21:
[----:B------:R-:W-:Y:S01]  /*17b0*/  ULEA UR12, UR6, UR5, 0x8 ;  /* 0x00000005060c7291 */ /* 0x000fe2000f8e403f */
[----:B------:R-:W-:Y:S01]  /*17c0*/  WARPGROUP.ARRIVE ;  /* 0x00000000000079c5 */ /* 0x000fe20000000000 */
[----:B------:R-:W-:Y:S01]  /*17d0*/  ULEA UR13, UR6, UR4, 0xb ;  /* 0x00000004060d7291 */ /* 0x000fe2000f8e583f */
[----:B------:R-:W-:Y:S01]  /*17e0*/  UMOV UR11, 0x40000040 ;  /* 0x40000040000b7882 */ /* 0x000fe20000000000 */
[----:B------:R-:W-:Y:S02]  /*17f0*/  UMOV UR9, 0x40000040 ;  /* 0x4000004000097882 */ /* 0x000fe40000000000 */
[----:B------:R-:W-:Y:S01]  /*1800*/  UIADD3 UR14, UR13, 0x400, URZ ;  /* 0x000004000d0e7890 */ /* 0x000fe2000fffe03f */
[----:B------:R-:W-:Y:S02]  /*1810*/  UMOV UR10, UR12 ;  /* 0x0000000c000a7c82 */ /* 0x000fe40008000000 */
[----:B------:R-:W-:Y:S02]  /*1820*/  UMOV UR8, UR13 ;  /* 0x0000000d00087c82 */ /* 0x000fe40008000000 */
[----:B------:R-:W-:Y:S01]  /*1830*/  HGMMA.64x32x16.F32.BF16 R40, gdesc[UR8], R40, gsb0 ;  /* 0x00600000082879f0 */ /* 0x000fe20008001828 */
[----:B------:R-:W-:Y:S01]  /*1840*/  UMOV UR9, 0x40000040 ;  /* 0x4000004000097882 */ /* 0x000fe20000000000 */
[----:B------:R-:W-:Y:S01]  /*1850*/  UMOV UR8, UR14 ;  /* 0x0000000e00087c82 */ /* 0x000fe20008000000 */
[----:B------:R-:W-:Y:S01]  /*1860*/  UIADD3 UR14, UR13, 0x402, URZ ;  /* 0x000004020d0e7890 */ /* 0x000fe2000fffe03f */
[----:B------:R-:W-:-:S02]  /*1870*/  WARPGROUP.DEPBAR.LE gsb0, 0x0 ;  /* 0x00008000000079c5 */ /* 0x000fc40000010000 */
        /* <DEDUP_REMOVED lines=42> */
[----:B------:R-:W-:Y:S01]  /*1b20*/  BPT.TRAP 0x1 ;  /* 0x000000040000795c */ /* 0x000fe20000300000 */
.L_x_23:
[----:B------:R-:W-:Y:S01]  /*1b30*/  ULEA UR8, UR7, UR15, 0x3 ;  /* 0x0000000f07087291 */ /* 0x000fe2000f8e183f */
[----:B------:R-:W-:-:S03]  /*1b40*/  ISETP.GT.U32.AND P1, PT, R19, 0x1, PT ;  /* 0x000000011300780c */ /* 0x000fc60003f24070 */
[----:B------:R-:W-:-:S04]  /*1b50*/  UIADD3 UR8, UR8, 0x30, URZ ;  /* 0x0000003008087890 */ /* 0x000fc8000fffe03f */
[----:B------:R-:W-:-:S09]  /*1b60*/  UPRMT UR8, URZ, 0x654, UR8 ;  /* 0x000006543f087896 */ /* 0x000fd20008000008 */
[----:B------:R-:W-:Y:S01]  /*1b70*/  SYNCS.ARRIVE.TRANS64.RED.A1T0 RZ, [UR8], RZ ;  /* 0x000000ffffff79a7 */ /* 0x000fe20008100408 */
[----:B------:R-:W-:Y:S05]  /*1b80*/  @P1 BRA `(.L_x_24) ;  /* 0x0000000000041947 */ /* 0x000fea0003800000 */
[----:B------:R-:W-:Y:S01]  /*1b90*/  BPT.TRAP 0x1 ;  /* 0x000000040000795c */ /* 0x000fe20000300000 */
.L_x_24:
[----:B------:R-:W-:Y:S01]  /*1ba0*/  UIADD3 UR6, UR6, 0x1, URZ ;  /* 0x0000000106067890 */ /* 0x000fe2000fffe03f */
[C---:B------:R-:W-:Y:S01]  /*1bb0*/  ISETP.GT.AND P1, PT, R0.reuse, 0x1, PT ;  /* 0x000000010000780c */ /* 0x040fe20003f24270 */
[----:B------:R-:W-:Y:S01]  /*1bc0*/  UIADD3 UR7, UR7, 0x1, URZ ;  /* 0x0000000107077890 */ /* 0x000fe2000fffe03f */
[----:B------:R-:W-:Y:S01]  /*1bd0*/  VIADD R0, R0, 0xffffffff ;  /* 0xffffffff00007836 */ /* 0x000fe20000000000 */
[----:B------:R-:W-:Y:S02]  /*1be0*/  UISETP.NE.AND UP0, UPT, UR6, 0x6, UPT ;  /* 0x000000060600788c */ /* 0x000fe4000bf05270 */
[----:B------:R-:W-:Y:S02]  /*1bf0*/  UISETP.NE.AND UP1, UPT, UR7, 0x6, UPT ;  /* 0x000000060700788c */ /* 0x000fe4000bf25270 */
[----:B------:R-:W-:Y:S02]  /*1c00*/  USEL UR8, URZ, 0x1, UP0 ;  /* 0x000000013f087887 */ /* 0x000fe40008000000 */
[----:B------:R-:W-:-:S02]  /*1c10*/  USEL UR6, UR6, URZ, UP0 ;  /* 0x0000003f06067287 */ /* 0x000fc40008000000 */
[----:B------:R-:W-:Y:S02]  /*1c20*/  USEL UR7, UR7, URZ, UP1 ;  /* 0x0000003f07077287 */ /* 0x000fe40008800000 */
[----:B------:R-:W-:Y:S01]  /*1c30*/  LOP3.LUT R5, R5, UR8, RZ, 0x3c, !PT ;  /* 0x0000000805057c12 */ /* 0x000fe2000f8e3cff */
[----:B------:R-:W-:Y:S09]  /*1c40*/  @P1 BRA `(.L_x_25) ;  /* 0xfffffff800a41947 */ /* 0x000ff2000383ffff */
.L_x_18:
[----:B------:R-:W2:Y:S02]  /*1c50*/  LDC R0, c[0x0][0x28c] ;  /* 0x0000a300ff007b82 */ /* 0x000ea40000000800 */
[----:B--2---:R-:W-:-:S13]  /*1c60*/  ISETP.GE.AND P1, PT, R0, 0x1, PT ;  /* 0x000000010000780c */ /* 0x004fda0003f26270 */
[----:B------:R-:W-:Y:S05]  /*1c70*/  @!P1 BRA `(.L_x_26) ;  /* 0x0000000000489947 */ /* 0x000fea0003800000 */
[----:B------:R-:W-:Y:S05]  /*1c80*/  @!P0 BRA `(.L_x_27) ;  /* 0x0000000000048947 */ /* 0x000fea0003800000 */
[----:B------:R-:W-:Y:S01]  /*1c90*/  BPT.TRAP 0x1 ;  /* 0x000000040000795c */ /* 0x000fe20000300000 */
.L_x_27:
[----:B------:R-:W2:Y:S01]  /*1ca0*/  S2UR UR7, SR_CgaCtaId ;  /* 0x00000000000779c3 */ /* 0x000ea20000008800 */
[----:B------:R-:W-:Y:S01]  /*1cb0*/  UISETP.LT.AND UP0, UPT, UR40, 0x1, UPT ;  /* 0x000000012800788c */ /* 0x000fe2000bf01270 */
[----:B------:R-:W-:-:S03]  /*1cc0*/  ISETP.GT.U32.AND P0, PT, R19, 0x1, PT ;  /* 0x000000011300780c */ /* 0x000fc60003f04070 */
[----:B------:R-:W-:-:S04]  /*1cd0*/  USEL UR6, UR40, 0x1, UP0 ;  /* 0x0000000128067887 */ /* 0x000fc80008000000 */
[----:B------:R-:W-:-:S04]  /*1ce0*/  UIADD3 UR6, UR39, UR40, -UR6 ;  /* 0x0000002827067290 */ /* 0x000fc8000fffe806 */
[----:B------:R-:W-:-:S04]  /*1cf0*/  UIMAD.WIDE.U32 UR4, UR6, -0x55555555, URZ ;  /* 0xaaaaaaab060478a5 */ /* 0x000fc8000f8e003f */
[----:B------:R-:W-:-:S03]  /*1d00*/  USHF.R.U32.HI UR4, URZ, 0x2, UR5 ;  /* 0x000000023f047899 */ /* 0x000fc60008011605 */
[----:B------:R-:W-:Y:S01]  /*1d10*/  UMOV UR5, 0x400 ;  /* 0x0000040000057882 */ /* 0x000fe20000000000 */
[----:B------:R-:W-:Y:S02]  /*1d20*/  UIMAD UR6, UR4, -0x6, UR6 ;  /* 0xfffffffa040678a4 */ /* 0x000fe4000f8e0206 */
[----:B--2---:R-:W-:-:S04]  /*1d30*/  ULEA UR5, UR7, UR5, 0x18 ;  /* 0x0000000507057291 */ /* 0x004fc8000f8ec03f */
[----:B------:R-:W-:-:S04]  /*1d40*/  ULEA UR6, UR6, UR5, 0x3 ;  /* 0x0000000506067291 */ /* 0x000fc8000f8e183f */
[----:B------:R-:W-:-:S04]  /*1d50*/  UIADD3 UR6, UR6, 0x30, URZ ;  /* 0x0000003006067890 */ /* 0x000fc8000fffe03f */
[----:B------:R-:W-:-:S09]  /*1d60*/  UPRMT UR6, URZ, 0x654, UR6 ;  /* 0x000006543f067896 */ /* 0x000fd20008000006 */
[----:B------:R-:W-:Y:S01]  /*1d70*/  SYNCS.ARRIVE.TRANS64.RED.A1T0 RZ, [UR6], RZ ;  /* 0x000000ffffff79a7 */ /* 0x000fe20008100406 */
[----:B------:R-:W-:Y:S05]  /*1d80*/  @P0 BRA `(.L_x_26) ;  /* 0x0000000000040947 */ /* 0x000fea0003800000 */
[----:B------:R-:W-:Y:S01]  /*1d90*/  BPT.TRAP 0x1 ;  /* 0x000000040000795c */ /* 0x000fe20000300000 */
.L_x_26:
[----:B------:R-:W2:Y:S01]  /*1da0*/  LDC R6, c[0x0][0x288] ;  /* 0x0000a200ff067b82 */ /* 0x000ea20000000800 */
[----:B01----:R-:W-:Y:S01]  /*1db0*/  SHF.R.U32.HI R3, RZ, 0x2, R18 ;  /* 0x00000002ff037819 */ /* 0x003fe20000011612 */
[----:B------:R-:W-:Y:S01]  /*1dc0*/  IMAD.SHL.U32 R11, R58, 0x20, RZ ;  /* 0x000000203a0b7824 */ /* 0x000fe200078e00ff */
[----:B------:R-:W-:Y:S01]  /*1dd0*/  LOP3.LUT R4, R18, 0x60, RZ, 0xc0, !PT ;  /* 0x0000006012047812 */ /* 0x000fe200078ec0ff */
[----:B------:R-:W-:Y:S01]  /*1de0*/  UIADD3 UR39, UR40, UR39, URZ ;  /* 0x0000002728277290 */ /* 0x000fe2000fffe03f */
[----:B------:R-:W-:Y:S01]  /*1df0*/  LOP3.LUT R3, R3, 0x7, RZ, 0xc0, !PT ;  /* 0x0000000703037812 */ /* 0x000fe200078ec0ff */
[----:B------:R-:W-:Y:S01]  /*1e00*/  IMAD.SHL.U32 R13, R60, 0x100, RZ ;  /* 0x000001003c0d7824 */ /* 0x000fe200078e00ff */
[----:B------:R-:W-:Y:S01]  /*1e10*/  SHF.R.U32.HI R8, RZ, 0x1, R4 ;  /* 0x00000001ff087819 */ /* 0x000fe20000011604 */
[----:B------:R-:W-:Y:S01]  /*1e20*/  UISETP.GT.U32.AND UP0, UPT, UR39, 0x5, UPT ;  /* 0x000000052700788c */ /* 0x000fe2000bf04070 */
[----:B------:R-:W-:Y:S01]  /*1e30*/  LOP3.LUT R0, R22, 0x1, RZ, 0xc0, !PT ;  /* 0x0000000116007812 */ /* 0x000fe200078ec0ff */
[----:B------:R-:W-:Y:S01]  /*1e40*/  ULDC UR7, c[0x0][0x284] ;  /* 0x0000a10000077ab9 */ /* 0x000fe20000000800 */
[----:B------:R-:W-:Y:S01]  /*1e50*/  IADD3 R5, RZ, -R8, -R3 ;  /* 0x80000008ff057210 */ /* 0x000fe20007ffe803 */
[----:B------:R-:W-:Y:S01]  /*1e60*/  UISETP.LT.U32.AND UP0, UPT, UR40, 0x6, UP0 ;  /* 0x000000062800788c */ /* 0x000fe20008701070 */
[----:B------:R-:W-:Y:S01]  /*1e70*/  LOP3.LUT R4, R18, 0x3, RZ, 0xc0, !PT ;  /* 0x0000000312047812 */ /* 0x000fe200078ec0ff */
[C---:B------:R-:W-:Y:S01]  /*1e80*/  IMAD.SHL.U32 R10, R0.reuse, 0x40, RZ ;  /* 0x00000040000a7824 */ /* 0x040fe200078e00ff */
[----:B------:R-:W-:Y:S01]  /*1e90*/  UISETP.GE.U32.AND UP1, UPT, UR40, 0x6, UPT ;  /* 0x000000062800788c */ /* 0x000fe2000bf26070 */
[----:B------:R-:W-:Y:S01]  /*1ea0*/  IMAD R64, R0, -0x40, R5 ;  /* 0xffffffc000407824 */ /* 0x000fe200078e0205 */
[----:B------:R-:W-:Y:S01]  /*1eb0*/  SHF.R.S32.HI R15, RZ, 0x1f, R23 ;  /* 0x0000001fff0f7819 */ /* 0x000fe20000011417 */
[----:B------:R-:W-:Y:S01]  /*1ec0*/  ULDC.64 UR8, c[0x0][0x5d0] ;  /* 0x0001740000087ab9 */ /* 0x000fe20000000a00 */
[----:B------:R-:W-:Y:S01]  /*1ed0*/  UIMAD.WIDE.U32 UR4, UR39, -0x55555555, URZ ;  /* 0xaaaaaaab270478a5 */ /* 0x000fe2000f8e003f */
[----:B------:R-:W-:Y:S01]  /*1ee0*/  IMAD.WIDE R60, R60, 0x100, RZ ;  /* 0x000001003c3c7825 */ /* 0x000fe200078e02ff */
[----:B------:R-:W-:Y:S01]  /*1ef0*/  USEL UR6, URZ, 0x1, !UP0 ;  /* 0x000000013f067887 */ /* 0x000fe2000c000000 */
[----:B------:R-:W-:Y:S01]  /*1f00*/  LOP3.LUT R3, R10, 0x40, R3, 0xe2, !PT ;  /* 0x000000400a037812 */ /* 0x000fe200078ee203 */
[----:B------:R-:W-:Y:S01]  /*1f10*/  USHF.R.U32.HI UR4, URZ, 0x2, UR5 ;  /* 0x000000023f047899 */ /* 0x000fe20008011605 */
[----:B--2---:R-:W-:Y:S01]  /*1f20*/  IMAD R0, R4, -0x2, R6 ;  /* 0xfffffffe04007824 */ /* 0x004fe200078e0206 */
[----:B------:R-:W-:Y:S01]  /*1f30*/  ISETP.GE.AND P0, PT, R11, R6, PT ;  /* 0x000000060b00720c */ /* 0x000fe20003f06270 */
[----:B------:R-:W-:Y:S01]  /*1f40*/  IMAD.SHL.U32 R6, R18, 0x2, RZ ;  /* 0x0000000212067824 */ /* 0x000fe200078e00ff */
[----:B------:R-:W-:Y:S01]  /*1f50*/  ULOP3.LUT UR38, UR38, UR6, URZ, 0x3c, !UPT ;  /* 0x0000000626267292 */ /* 0x000fe2000f8e3c3f */
[----:B------:R-:W-:Y:S01]  /*1f60*/  IMAD R4, R15, UR8, RZ ;  /* 0x000000080f047c24 */ /* 0x000fe2000f8e02ff */
[----:B------:R-:W-:Y:S01]  /*1f70*/  ISETP.GE.OR P0, PT, R13, UR7, P0 ;  /* 0x000000070d007c0c */ /* 0x000fe20008706670 */
[----:B------:R-:W-:Y:S01]  /*1f80*/  UIMAD UR39, UR4, -0x6, UR39 ;  /* 0xfffffffa042778a4 */ /* 0x000fe2000f8e0227 */
[----:B------:R-:W-:Y:S01]  /*1f90*/  LOP3.LUT R6, R11, 0x6, R6, 0xf8, !PT ;  /* 0x000000060b067812 */ /* 0x000fe200078ef806 */
[----:B------:R-:W-:Y:S01]  /*1fa0*/  IMAD R9, R23, UR9, R4 ;  /* 0x0000000917097c24 */ /* 0x000fe2000f8e0204 */
[----:B------:R-:W-:Y:S01]  /*1fb0*/  @UP1 ULOP3.LUT UR38, UR38, 0x1, UR4, 0x78, !UPT ;  /* 0x0000000126261892 */ /* 0x000fe2000f8e7804 */
[----:B------:R-:W-:-:S02]  /*1fc0*/  IADD3 R64, -R13, UR7, R64 ;  /* 0x000000070d407c10 */ /* 0x000fc4000fffe140 */
[----:B------:R-:W-:Y:S02]  /*1fd0*/  SHF.R.S32.HI R7, RZ, 0x1f, R6 ;  /* 0x0000001fff077819 */ /* 0x000fe40000011406 */
[----:B------:R-:W-:Y:S01]  /*1fe0*/  LOP3.LUT R77, R60, R3, R8, 0xfe, !PT ;  /* 0x000000033c4d7212 */ /* 0x000fe200078efe08 */
[----:B------:R-:W-:Y:S02]  /*1ff0*/  IMAD.IADD R3, R0, 0x1, -R11 ;  /* 0x0000000100037824 */ /* 0x000fe400078e0a0b */
[----:B------:R-:W-:-:S04]  /*2000*/  IMAD.WIDE.U32 R4, R23, UR8, R6 ;  /* 0x0000000817047c25 */ /* 0x000fc8000f8e0006 */
[----:B------:R-:W-:Y:S02]  /*2010*/  IMAD.IADD R9, R5, 0x1, R9 ;  /* 0x0000000105097824 */ /* 0x000fe400078e0209 */
[----:B------:R-:W-:Y:S02]  /*2020*/  IMAD.MOV.U32 R0, RZ, RZ, -0x1 ;  /* 0xffffffffff007424 */ /* 0x000fe400078e00ff */
[----:B------:R-:W-:Y:S01]  /*2030*/  IMAD.MOV.U32 R8, RZ, RZ, R4 ;  /* 0x000000ffff087224 */ /* 0x000fe200078e0004 */
[----:B------:R-:W-:Y:S06]  /*2040*/  @P0 BRA `(.L_x_28) ;  /* 0x00000024007c0947 */ /* 0x000fec0003800000 */
[----:B------:R-:W0:Y:S01]  /*2050*/  LDC.64 R4, c[0x0][0x5c8] ;  /* 0x00017200ff047b82 */ /* 0x000e220000000a00 */
[----:B-----5:R-:W-:Y:S01]  /*2060*/  FSETP.NEU.AND P1, PT, R57, RZ, PT ;  /* 0x000000ff3900720b */ /* 0x020fe20003f2d000 */
[----:B------:R-:W-:Y:S01]  /*2070*/  BSSY B0, `(.L_x_28) ;  /* 0x000025c000007945 */ /* 0x000fe20003800000 */
[----:B------:R-:W-:-:S04]  /*2080*/  ISETP.GT.AND P3, PT, R64, RZ, PT ;  /* 0x000000ff4000720c */ /* 0x000fc80003f64270 */
[----:B------:R-:W-:Y:S01]  /*2090*/  ISETP.GT.AND P0, PT, R3, RZ, P3 ;  /* 0x000000ff0300720c */ /* 0x000fe20001f04270 */
[-C--:B0-----:R-:W-:Y:S02]  /*20a0*/  IMAD R10, R61, R4.reuse, RZ ;  /* 0x000000043d0a7224 */ /* 0x081fe400078e02ff */
[----:B------:R-:W-:-:S04]  /*20b0*/  IMAD.WIDE.U32 R70, R77, R4, R8 ;  /* 0x000000044d467225 */ /* 0x000fc800078e0008 */
[----:B------:R-:W-:-:S04]  /*20c0*/  IMAD R9, R77, R5, R10 ;  /* 0x000000054d097224 */ /* 0x000fc800078e020a */
[----:B------:R-:W-:Y:S01]  /*20d0*/  IMAD.IADD R73, R71, 0x1, R9 ;  /* 0x0000000147497824 */ /* 0x000fe200078e0209 */
[----:B------:R-:W-:Y:S06]  /*20e0*/  @!P1 BRA `(.L_x_29) ;  /* 0x0000001800c09947 */ /* 0x000fec0003800000 */
[----:B------:R-:W0:Y:S01]  /*20f0*/  LDC.64 R10, c[0x0][0x5b8] ;  /* 0x00016e00ff0a7b82 */ /* 0x000e220000000a00 */
[----:B------:R-:W-:-:S07]  /*2100*/  ULDC.64 UR4, c[0x0][0x5c0] ;  /* 0x0001700000047ab9 */ /* 0x000fce0000000a00 */
[----:B------:R-:W1:Y:S08]  /*2110*/  LDC.64 R20, c[0x0][0x5b0] ;  /* 0x00016c00ff147b82 */ /* 0x000e700000000a00 */
[----:B------:R-:W2:Y:S01]  /*2120*/  LDC.64 R8, c[0x0][0x5a8] ;  /* 0x00016a00ff087b82 */ /* 0x000ea20000000a00 */
[----:B0-----:R-:W-:-:S04]  /*2130*/  IMAD R12, R15, R10, RZ ;  /* 0x0000000a0f0c7224 */ /* 0x001fc800078e02ff */
[C---:B------:R-:W-:Y:S02]  /*2140*/  IMAD R11, R23.reuse, R11, R12 ;  /* 0x0000000b170b7224 */ /* 0x040fe400078e020c */
[----:B------:R-:W-:-:S04]  /*2150*/  IMAD.WIDE.U32 R12, R23, R10, R6 ;  /* 0x0000000a170c7225 */ /* 0x000fc800078e0006 */
[----:B-1----:R-:W-:Y:S02]  /*2160*/  IMAD R14, R61, R20, RZ ;  /* 0x000000143d0e7224 */ /* 0x002fe400078e02ff */
[----:B------:R-:W-:Y:S02]  /*2170*/  IMAD.IADD R15, R13, 0x1, R11 ;  /* 0x000000010d0f7824 */ /* 0x000fe400078e020b */
[----:B------:R-:W-:Y:S02]  /*2180*/  IMAD R71, R77, R21, R14 ;  /* 0x000000154d477224 */ /* 0x000fe400078e020e */
[----:B------:R-:W-:-:S04]  /*2190*/  IMAD.MOV.U32 R14, RZ, RZ, R12 ;  /* 0x000000ffff0e7224 */ /* 0x000fc800078e000c */
[----:B------:R-:W-:-:S04]  /*21a0*/  IMAD.WIDE.U32 R58, R77, R20, R14 ;  /* 0x000000144d3a7225 */ /* 0x000fc800078e000e */
[----:B------:R-:W-:Y:S01]  /*21b0*/  IMAD.IADD R59, R59, 0x1, R71 ;  /* 0x000000013b3b7824 */ /* 0x000fe200078e0247 */
[----:B--2---:R-:W-:-:S04]  /*21c0*/  LEA R62, P1, R58, R8, 0x1 ;  /* 0x000000083a3e7211 */ /* 0x004fc800078208ff */
[----:B------:R-:W-:-:S05]  /*21d0*/  LEA.HI.X R63, R58, R9, R59, 0x1, P1 ;  /* 0x000000093a3f7211 */ /* 0x000fca00008f0c3b */
[----:B------:R0:W2:Y:S01]  /*21e0*/  @P0 LDG.E.LTC128B.U16 R65, desc[UR36][R62.64] ;  /* 0x000000243e410981 */ /* 0x0000a2000c1e1520 */
[----:B------:R-:W-:Y:S01]  /*21f0*/  IMAD.WIDE.U32 R66, R77, R20, R6 ;  /* 0x000000144d427225 */ /* 0x000fe200078e0006 */
[----:B------:R-:W-:Y:S03]  /*2200*/  BSSY B1, `(.L_x_30) ;  /* 0x0000012000017945 */ /* 0x000fe60003800000 */
[----:B------:R-:W-:Y:S02]  /*2210*/  IMAD.IADD R67, R71, 0x1, R67 ;  /* 0x0000000147437824 */ /* 0x000fe400078e0243 */
[----:B------:R-:W-:-:S04]  /*2220*/  IMAD.WIDE.U32 R68, R23, R10, R66 ;  /* 0x0000000a17447225 */ /* 0x000fc800078e0042 */
[----:B0-----:R-:W-:Y:S01]  /*2230*/  IMAD.SHL.U32 R62, R20, 0x8, RZ ;  /* 0x00000008143e7824 */ /* 0x001fe200078e00ff */
[----:B------:R-:W-:Y:S02]  /*2240*/  LEA R66, P2, R68, R8, 0x1 ;  /* 0x0000000844427211 */ /* 0x000fe400078408ff */
[----:B--2---:R-:W-:-:S05]  /*2250*/  SHF.L.U32 R58, R65, 0x10, RZ ;  /* 0x00000010413a7819 */ /* 0x004fca00000006ff */
[----:B------:R-:W-:Y:S01]  /*2260*/  FMUL R59, R58, R57 ;  /* 0x000000393a3b7220 */ /* 0x000fe20000400000 */
[----:B------:R-:W-:-:S03]  /*2270*/  LEA R58, P1, R70, UR4, 0x1 ;  /* 0x00000004463a7c11 */ /* 0x000fc6000f8208ff */
[----:B------:R-:W-:Y:S01]  /*2280*/  FFMA R59, R40, R56, R59 ;  /* 0x00000038283b7223 */ /* 0x000fe2000000003b */
[----:B------:R-:W-:-:S04]  /*2290*/  IMAD.IADD R40, R11, 0x1, R69 ;  /* 0x000000010b287824 */ /* 0x000fc800078e0245 */
[----:B------:R-:W-:Y:S02]  /*22a0*/  F2FP.BF16.F32.PACK_AB R63, RZ, R59 ;  /* 0x0000003bff3f723e */ /* 0x000fe400000010ff */
[----:B------:R-:W-:Y:S02]  /*22b0*/  LEA.HI.X R59, R70, UR5, R73, 0x1, P1 ;  /* 0x00000005463b7c11 */ /* 0x000fe400088f0c49 */
[----:B------:R-:W-:Y:S02]  /*22c0*/  ISETP.GT.AND P1, PT, R3, 0x1, P3 ;  /* 0x000000010300780c */ /* 0x000fe40001f24270 */
[----:B------:R-:W-:Y:S01]  /*22d0*/  LEA.HI.X R67, R68, R9, R40, 0x1, P2 ;  /* 0x0000000944437211 */ /* 0x000fe200010f0c28 */
[----:B------:R0:W-:Y:S02]  /*22e0*/  @P0 STG.E.U16 desc[UR36][R58.64], R63 ;  /* 0x0000003f3a000986 */ /* 0x0001e4000c101524 */
[----:B0-----:R-:W-:-:S08]  /*22f0*/  SHF.L.U64.HI R63, R20, 0x3, R21 ;  /* 0x00000003143f7819 */ /* 0x001fd00000010215 */
[----:B------:R-:W-:Y:S05]  /*2300*/  @!P1 BRA `(.L_x_31) ;  /* 0x0000000000049947 */ /* 0x000fea0003800000 */
[----:B------:R0:W5:Y:S02]  /*2310*/  LDG.E.LTC128B.U16 R65, desc[UR36][R66.64+0x2] ;  /* 0x0000022442417981 */ /* 0x000164000c1e1520 */
.L_x_31:
[----:B------:R-:W-:Y:S05]  /*2320*/  BSYNC B1 ;  /* 0x0000000000017941 */ /* 0x000fea0003800000 */
.L_x_30:
[----:B-----5:R-:W-:Y:S01]  /*2330*/  IMAD.U32 R40, R65, 0x10000, RZ ;  /* 0x0001000041287824 */ /* 0x020fe200078e00ff */
[----:B------:R-:W-:Y:S01]  /*2340*/  ISETP.GT.AND P0, PT, R64, 0x8, PT ;  /* 0x000000084000780c */ /* 0x000fe20003f04270 */
[----:B------:R-:W-:Y:S01]  /*2350*/  IMAD.WIDE.U32 R72, R77, R20, R62 ;  /* 0x000000144d487225 */ /* 0x000fe200078e003e */
[----:B------:R-:W-:-:S03]  /*2360*/  PRMT R75, R65, 0x7610, R75 ;  /* 0x00007610414b7816 */ /* 0x000fc6000000004b */
[----:B------:R-:W-:Y:S01]  /*2370*/  FMUL R40, R40, R57 ;  /* 0x0000003928287220 */ /* 0x000fe20000400000 */
[----:B------:R-:W-:Y:S01]  /*2380*/  ISETP.GT.AND P2, PT, R3, RZ, P0 ;  /* 0x000000ff0300720c */ /* 0x000fe20000744270 */
[----:B------:R-:W-:Y:S02]  /*2390*/  IMAD.IADD R69, R71, 0x1, R73 ;  /* 0x0000000147457824 */ /* 0x000fe400078e0249 */
[----:B------:R-:W-:Y:S01]  /*23a0*/  FFMA R40, R41, R56, R40 ;  /* 0x0000003829287223 */ /* 0x000fe20000000028 */
[----:B------:R-:W-:-:S04]  /*23b0*/  IADD3 R41, P4, R12, R72, RZ ;  /* 0x000000480c297210 */ /* 0x000fc80007f9e0ff */
[----:B------:R-:W-:Y:S01]  /*23c0*/  F2FP.BF16.F32.PACK_AB R40, RZ, R40 ;  /* 0x00000028ff28723e */ /* 0x000fe200000010ff */
[----:B------:R-:W-:Y:S01]  /*23d0*/  IMAD.X R68, R69, 0x1, R15, P4 ;  /* 0x0000000145447824 */ /* 0x000fe200020e060f */
[C---:B------:R-:W-:Y:S02]  /*23e0*/  LEA R70, P4, R41.reuse, R8, 0x1 ;  /* 0x0000000829467211 */ /* 0x040fe400078808ff */
[----:B------:R-:W-:Y:S02]  /*23f0*/  PRMT R73, R40, 0x7610, R73 ;  /* 0x0000761028497816 */ /* 0x000fe40000000049 */
[----:B------:R-:W-:-:S03]  /*2400*/  LEA.HI.X R71, R41, R9, R68, 0x1, P4 ;  /* 0x0000000929477211 */ /* 0x000fc600020f0c44 */
[----:B------:R1:W-:Y:S04]  /*2410*/  @P1 STG.E.U16 desc[UR36][R58.64+0x2], R73 ;  /* 0x000002493a001986 */ /* 0x0003e8000c101524 */
[----:B------:R2:W3:Y:S01]  /*2420*/  @P2 LDG.E.LTC128B.U16 R75, desc[UR36][R70.64] ;  /* 0x00000024464b2981 */ /* 0x0004e2000c1e1520 */
[----:B------:R-:W-:Y:S01]  /*2430*/  IMAD.SHL.U32 R41, R4, 0x10, RZ ;  /* 0x0000001004297824 */ /* 0x000fe200078e00ff */
[----:B------:R-:W-:Y:S01]  /*2440*/  IADD3 R72, P1, R6, R72, RZ ;  /* 0x0000004806487210 */ /* 0x000fe20007f3e0ff */
[----:B------:R-:W-:Y:S03]  /*2450*/  BSSY B1, `(.L_x_32) ;  /* 0x0000011000017945 */ /* 0x000fe60003800000 */
[----:B------:R-:W-:Y:S01]  /*2460*/  IADD3 R68, P4, R41, R58, RZ ;  /* 0x0000003a29447210 */ /* 0x000fe20007f9e0ff */
[----:B-1----:R-:W-:Y:S01]  /*2470*/  IMAD.X R73, R7, 0x1, R69, P1 ;  /* 0x0000000107497824 */ /* 0x002fe200008e0645 */
[----:B------:R-:W-:Y:S01]  /*2480*/  ISETP.GT.AND P1, PT, R3, 0x1, P0 ;  /* 0x000000010300780c */ /* 0x000fe20000724270 */
[----:B------:R-:W-:-:S03]  /*2490*/  IMAD.WIDE.U32 R72, R23, R10, R72 ;  /* 0x0000000a17487225 */ /* 0x000fc600078e0048 */
[----:B--2---:R-:W-:Y:S01]  /*24a0*/  LEA R70, P5, R72, R8, 0x1 ;  /* 0x0000000848467211 */ /* 0x004fe200078a08ff */
[----:B---3--:R-:W-:-:S04]  /*24b0*/  IMAD.U32 R40, R75, 0x10000, RZ ;  /* 0x000100004b287824 */ /* 0x008fc800078e00ff */
[----:B------:R-:W-:Y:S01]  /*24c0*/  FMUL R65, R40, R57 ;  /* 0x0000003928417220 */ /* 0x000fe20000400000 */
[----:B------:R-:W-:-:S03]  /*24d0*/  IMAD.IADD R40, R11, 0x1, R73 ;  /* 0x000000010b287824 */ /* 0x000fc600078e0249 */
[----:B------:R-:W-:Y:S01]  /*24e0*/  FFMA R42, R42, R56, R65 ;  /* 0x000000382a2a7223 */ /* 0x000fe20000000041 */
[----:B------:R-:W-:Y:S02]  /*24f0*/  SHF.L.U64.HI R65, R4, 0x4, R5 ;  /* 0x0000000404417819 */ /* 0x000fe40000010205 */
[----:B------:R-:W-:Y:S02]  /*2500*/  LEA.HI.X R71, R72, R9, R40, 0x1, P5 ;  /* 0x0000000948477211 */ /* 0x000fe400028f0c28 */
[----:B------:R-:W-:Y:S01]  /*2510*/  F2FP.BF16.F32.PACK_AB R42, RZ, R42 ;  /* 0x0000002aff2a723e */ /* 0x000fe200000010ff */
[----:B------:R-:W-:-:S05]  /*2520*/  IMAD.X R69, R65, 0x1, R59, P4 ;  /* 0x0000000141457824 */ /* 0x000fca00020e063b */
[----:B------:R1:W-:Y:S01]  /*2530*/  @P2 STG.E.U16 desc[UR36][R68.64], R42 ;  /* 0x0000002a44002986 */ /* 0x0003e2000c101524 */
[----:B------:R-:W-:Y:S05]  /*2540*/  @!P1 BRA `(.L_x_33) ;  /* 0x0000000000049947 */ /* 0x000fea0003800000 */
[----:B------:R2:W5:Y:S02]  /*2550*/  LDG.E.LTC128B.U16 R75, desc[UR36][R70.64+0x2] ;  /* 0x00000224464b7981 */ /* 0x000564000c1e1520 */
.L_x_33:
[----:B------:R-:W-:Y:S05]  /*2560*/  BSYNC B1 ;  /* 0x0000000000017941 */ /* 0x000fea0003800000 */
.L_x_32:
[----:B-----5:R-:W-:Y:S01]  /*2570*/  IMAD.U32 R40, R75, 0x10000, RZ ;  /* 0x000100004b287824 */ /* 0x020fe200078e00ff */
[----:B------:R-:W-:Y:S01]  /*2580*/  ISETP.GT.AND P2, PT, R3, 0x8, P3 ;  /* 0x000000080300780c */ /* 0x000fe20001f44270 */
[----:B-1----:R-:W-:Y:S01]  /*2590*/  @P1 IMAD.MOV.U32 R42, RZ, RZ, R68 ;  /* 0x000000ffff2a1224 */ /* 0x002fe200078e0044 */
[----:B------:R-:W-:Y:S01]  /*25a0*/  BSSY B1, `(.L_x_34) ;  /* 0x0000008000017945 */ /* 0x000fe20003800000 */
[----:B------:R-:W-:-:S04]  /*25b0*/  FMUL R40, R40, R57 ;  /* 0x0000003928287220 */ /* 0x000fc80000400000 */
[----:B------:R-:W-:Y:S01]  /*25c0*/  FFMA R40, R43, R56, R40 ;  /* 0x000000382b287223 */ /* 0x000fe20000000028 */
[----:B------:R-:W-:-:S04]  /*25d0*/  @P1 IMAD.MOV.U32 R43, RZ, RZ, R69 ;  /* 0x000000ffff2b1224 */ /* 0x000fc800078e0045 */
[----:B------:R-:W-:-:S05]  /*25e0*/  F2FP.BF16.F32.PACK_AB R40, RZ, R40 ;  /* 0x00000028ff28723e */ /* 0x000fca00000010ff */
[----:B------:R1:W-:Y:S01]  /*25f0*/  @P1 STG.E.U16 desc[UR36][R42.64+0x2], R40 ;  /* 0x000002282a001986 */ /* 0x0003e2000c101524 */
[----:B------:R-:W-:Y:S05]  /*2600*/  @!P2 BRA `(.L_x_35) ;  /* 0x000000000004a947 */ /* 0x000fea0003800000 */
[----:B------:R3:W5:Y:S02]  /*2610*/  LDG.E.LTC128B.U16 R75, desc[UR36][R66.64+0x10] ;  /* 0x00001024424b7981 */ /* 0x000764000c1e1520 */
.L_x_35:
[----:B------:R-:W-:Y:S05]  /*2620*/  BSYNC B1 ;  /* 0x0000000000017941 */ /* 0x000fea0003800000 */
.L_x_34:
[----:B-1---5:R-:W-:Y:S01]  /*2630*/  IMAD.U32 R40, R75, 0x10000, RZ ;  /* 0x000100004b287824 */ /* 0x022fe200078e00ff */
[----:B------:R-:W-:Y:S01]  /*2640*/  ISETP.GT.AND P1, PT, R3, 0x9, P3 ;  /* 0x000000090300780c */ /* 0x000fe20001f24270 */
[----:B------:R-:W-:Y:S01]  /*2650*/  @P2 IMAD.MOV.U32 R42, RZ, RZ, R58 ;  /* 0x000000ffff2a2224 */ /* 0x000fe200078e003a */
[----:B------:R-:W-:Y:S01]  /*2660*/  BSSY B1, `(.L_x_36) ;  /* 0x0000009000017945 */ /* 0x000fe20003800000 */
[----:B------:R-:W-:-:S04]  /*2670*/  FMUL R43, R40, R57 ;  /* 0x00000039282b7220 */ /* 0x000fc80000400000 */
[----:B------:R-:W-:-:S05]  /*2680*/  FFMA R43, R44, R56, R43 ;  /* 0x000000382c2b7223 */ /* 0x000fca000000002b */
[----:B------:R-:W-:-:S04]  /*2690*/  F2FP.BF16.F32.PACK_AB R43, RZ, R43 ;  /* 0x0000002bff2b723e */ /* 0x000fc800000010ff */
[----:B------:R-:W-:Y:S01]  /*26a0*/  PRMT R40, R43, 0x7610, R40 ;  /* 0x000076102b287816 */ /* 0x000fe20000000028 */
[----:B------:R-:W-:-:S05]  /*26b0*/  @P2 IMAD.MOV.U32 R43, RZ, RZ, R59 ;  /* 0x000000ffff2b2224 */ /* 0x000fca00078e003b */
[----:B------:R1:W-:Y:S01]  /*26c0*/  @P2 STG.E.U16 desc[UR36][R42.64+0x10], R40 ;  /* 0x000010282a002986 */ /* 0x0003e2000c101524 */
[----:B------:R-:W-:Y:S05]  /*26d0*/  @!P1 BRA `(.L_x_37) ;  /* 0x0000000000049947 */ /* 0x000fea0003800000 */
[----:B------:R4:W5:Y:S02]  /*26e0*/  LDG.E.LTC128B.U16 R75, desc[UR36][R66.64+0x12] ;  /* 0x00001224424b7981 */ /* 0x000964000c1e1520 */
.L_x_37:
[----:B------:R-:W-:Y:S05]  /*26f0*/  BSYNC B1 ;  /* 0x0000000000017941 */ /* 0x000fea0003800000 */
.L_x_36:
[----:B-1---5:R-:W-:Y:S01]  /*2700*/  IMAD.U32 R40, R75, 0x10000, RZ ;  /* 0x000100004b287824 */ /* 0x022fe200078e00ff */
[----:B------:R-:W-:Y:S01]  /*2710*/  @P1 MOV R42, R58 ;  /* 0x0000003a002a1202 */ /* 0x000fe20000000f00 */
[----:B------:R-:W-:Y:S01]  /*2720*/  @P1 IMAD.MOV.U32 R43, RZ, RZ, R59 ;  /* 0x000000ffff2b1224 */ /* 0x000fe200078e003b */
[----:B------:R-:W-:Y:S01]  /*2730*/  ISETP.GT.AND P2, PT, R3, 0x8, P0 ;  /* 0x000000080300780c */ /* 0x000fe20000744270 */
[----:B------:R-:W-:Y:S01]  /*2740*/  FMUL R40, R40, R57 ;  /* 0x0000003928287220 */ /* 0x000fe20000400000 */
[----:B------:R-:W-:Y:S03]  /*2750*/  BSSY B1, `(.L_x_38) ;  /* 0x0000006000017945 */ /* 0x000fe60003800000 */
[----:B------:R-:W-:-:S05]  /*2760*/  FFMA R40, R45, R56, R40 ;  /* 0x000000382d287223 */ /* 0x000fca0000000028 */
[----:B------:R-:W-:-:S05]  /*2770*/  F2FP.BF16.F32.PACK_AB R40, RZ, R40 ;  /* 0x00000028ff28723e */ /* 0x000fca00000010ff */
[----:B------:R1:W-:Y:S01]  /*2780*/  @P1 STG.E.U16 desc[UR36][R42.64+0x12], R40 ;  /* 0x000012282a001986 */ /* 0x0003e2000c101524 */
[----:B------:R-:W-:Y:S05]  /*2790*/  @!P2 BRA `(.L_x_39) ;  /* 0x000000000004a947 */ /* 0x000fea0003800000 */
[----:B------:R0:W5:Y:S02]  /*27a0*/  LDG.E.LTC128B.U16 R75, desc[UR36][R70.64+0x10] ;  /* 0x00001024464b7981 */ /* 0x000164000c1e1520 */
.L_x_39:
[----:B------:R-:W-:Y:S05]  /*27b0*/  BSYNC B1 ;  /* 0x0000000000017941 */ /* 0x000fea0003800000 */
.L_x_38:
        /* <DEDUP_REMOVED lines=12> */
.L_x_41:
[----:B------:R-:W-:Y:S05]  /*2880*/  BSYNC B1 ;  /* 0x0000000000017941 */ /* 0x000fea0003800000 */
.L_x_40:
[----:B-1---5:R-:W-:Y:S01]  /*2890*/  IMAD.U32 R40, R75, 0x10000, RZ ;  /* 0x000100004b287824 */ /* 0x022fe200078e00ff */
[----:B------:R-:W-:Y:S01]  /*28a0*/  ISETP.GT.AND P2, PT, R3, 0x10, P3 ;  /* 0x000000100300780c */ /* 0x000fe20001f44270 */
[----:B------:R-:W-:Y:S01]  /*28b0*/  @P1 IMAD.MOV.U32 R42, RZ, RZ, R68 ;  /* 0x000000ffff2a1224 */ /* 0x000fe200078e0044 */
[----:B------:R-:W-:Y:S01]  /*28c0*/  BSSY B1, `(.L_x_42) ;  /* 0x0000008000017945 */ /* 0x000fe20003800000 */
[----:B------:R-:W-:Y:S01]  /*28d0*/  FMUL R40, R40, R57 ;  /* 0x0000003928287220 */ /* 0x000fe20000400000 */
[----:B------:R-:W-:-:S03]  /*28e0*/  @P1 IMAD.MOV.U32 R43, RZ, RZ, R69 ;  /* 0x000000ffff2b1224 */ /* 0x000fc600078e0045 */
[----:B------:R-:W-:-:S05]  /*28f0*/  FFMA R40, R47, R56, R40 ;  /* 0x000000382f287223 */ /* 0x000fca0000000028 */
[----:B------:R-:W-:-:S05]  /*2900*/  F2FP.BF16.F32.PACK_AB R40, RZ, R40 ;  /* 0x00000028ff28723e */ /* 0x000fca00000010ff */
[----:B------:R1:W-:Y:S01]  /*2910*/  @P1 STG.E.U16 desc[UR36][R42.64+0x12], R40 ;  /* 0x000012282a001986 */ /* 0x0003e2000c101524 */
[----:B------:R-:W-:Y:S05]  /*2920*/  @!P2 BRA `(.L_x_43) ;  /* 0x000000000004a947 */ /* 0x000fea0003800000 */
[----:B------:R0:W5:Y:S02]  /*2930*/  LDG.E.LTC128B.U16 R75, desc[UR36][R66.64+0x20] ;  /* 0x00002024424b7981 */ /* 0x000164000c1e1520 */
.L_x_43:
[----:B------:R-:W-:Y:S05]  /*2940*/  BSYNC B1 ;  /* 0x0000000000017941 */ /* 0x000fea0003800000 */
.L_x_42:
        /* <DEDUP_REMOVED lines=12> */
.L_x_45:
[----:B------:R-:W-:Y:S05]  /*2a10*/  BSYNC B1 ;  /* 0x0000000000017941 */ /* 0x000fea0003800000 */
.L_x_44:
        /* <DEDUP_REMOVED lines=11> */
.L_x_47:
[----:B------:R-:W-:Y:S05]  /*2ad0*/  BSYNC B1 ;  /* 0x0000000000017941 */ /* 0x000fea0003800000 */
.L_x_46:
        /* <DEDUP_REMOVED lines=12> */
.L_x_49:
[----:B------:R-:W-:Y:S05]  /*2ba0*/  BSYNC B1 ;  /* 0x0000000000017941 */ /* 0x000fea0003800000 */
.L_x_48:
        /* <DEDUP_REMOVED lines=11> */
.L_x_51:
[----:B------:R-:W-:Y:S05]  /*2c60*/  BSYNC B1 ;  /* 0x0000000000017941 */ /* 0x000fea0003800000 */
.L_x_50:
        /* <DEDUP_REMOVED lines=12> */
.L_x_53:
[----:B------:R-:W-:Y:S05]  /*2d30*/  BSYNC B1 ;  /* 0x0000000000017941 */ /* 0x000fea0003800000 */
.L_x_52:
        /* <DEDUP_REMOVED lines=11> */
.L_x_55:
[----:B------:R-:W-:Y:S05]  /*2df0*/  BSYNC B1 ;  /* 0x0000000000017941 */ /* 0x000fea0003800000 */
.L_x_54:
[----:B-1---5:R-:W-:Y:S01]  /*2e00*/  IMAD.U32 R40, R75, 0x10000, RZ ;  /* 0x000100004b287824 */ /* 0x022fe200078e00ff */
[----:B------:R-:W-:Y:S01]  /*2e10*/  ISETP.GT.AND P1, PT, R3, 0x19, P0 ;  /* 0x000000190300780c */ /* 0x000fe20000724270 */
[----:B------:R-:W-:Y:S01]  /*2e20*/  @P2 IMAD.MOV.U32 R42, RZ, RZ, R68 ;  /* 0x000000ffff2a2224 */ /* 0x000fe200078e0044 */
[----:B------:R-:W-:Y:S01]  /*2e30*/  IADD3 R77, P0, R77, 0x80, RZ ;  /* 0x000000804d4d7810 */ /* 0x000fe20007f1e0ff */
[----:B------:R-:W-:Y:S01]  /*2e40*/  FMUL R43, R40, R57 ;  /* 0x00000039282b7220 */ /* 0x000fe20000400000 */
[----:B------:R-:W-:Y:S03]  /*2e50*/  BSSY B1, `(.L_x_56) ;  /* 0x0000009000017945 */ /* 0x000fe60003800000 */
[----:B------:R-:W-:Y:S01]  /*2e60*/  FFMA R43, R54, R56, R43 ;  /* 0x00000038362b7223 */ /* 0x000fe2000000002b */
[----:B------:R-:W-:-:S04]  /*2e70*/  IMAD.X R61, RZ, RZ, R61, P0 ;  /* 0x000000ffff3d7224 */ /* 0x000fc800000e063d */
[----:B------:R-:W-:-:S04]  /*2e80*/  F2FP.BF16.F32.PACK_AB R43, RZ, R43 ;  /* 0x0000002bff2b723e */ /* 0x000fc800000010ff */
[----:B------:R-:W-:Y:S01]  /*2e90*/  PRMT R40, R43, 0x7610, R40 ;  /* 0x000076102b287816 */ /* 0x000fe20000000028 */
[----:B------:R-:W-:-:S05]  /*2ea0*/  @P2 IMAD.MOV.U32 R43, RZ, RZ, R69 ;  /* 0x000000ffff2b2224 */ /* 0x000fca00078e0045 */
[----:B------:R1:W-:Y:S01]  /*2eb0*/  @P2 STG.E.U16 desc[UR36][R42.64+0x30], R40 ;  /* 0x000030282a002986 */ /* 0x0003e2000c101524 */
[----:B------:R-:W-:Y:S05]  /*2ec0*/  @!P1 BRA `(.L_x_57) ;  /* 0x0000000000049947 */ /* 0x000fea0003800000 */
[----:B------:R0:W5:Y:S02]  /*2ed0*/  LDG.E.LTC128B.U16 R75, desc[UR36][R70.64+0x32] ;  /* 0x00003224464b7981 */ /* 0x000164000c1e1520 */
.L_x_57:
[----:B------:R-:W-:Y:S05]  /*2ee0*/  BSYNC B1 ;  /* 0x0000000000017941 */ /* 0x000fea0003800000 */
.L_x_56:
[----:B-1---5:R-:W-:Y:S01]  /*2ef0*/  IMAD.U32 R40, R75, 0x10000, RZ ;  /* 0x000100004b287824 */ /* 0x022fe200078e00ff */
[----:B------:R-:W-:Y:S01]  /*2f00*/  ISETP.GT.AND P0, PT, R64, 0x80, PT ;  /* 0x000000804000780c */ /* 0x000fe20003f04270 */
[----:B------:R-:W-:Y:S02]  /*2f10*/  IMAD R42, R61, R20, RZ ;  /* 0x000000143d2a7224 */ /* 0x000fe400078e02ff */
[----:B------:R-:W-:Y:S01]  /*2f20*/  FMUL R40, R40, R57 ;  /* 0x0000003928287220 */ /* 0x000fe20000400000 */
[----:B------:R-:W-:Y:S01]  /*2f30*/  ISETP.GT.AND P3, PT, R3, RZ, P0 ;  /* 0x000000ff0300720c */ /* 0x000fe20000764270 */
[----:B------:R-:W-:Y:S02]  /*2f40*/  IMAD R53, R77, R21, R42 ;  /* 0x000000154d357224 */ /* 0x000fe400078e022a */
[----:B------:R-:W-:Y:S01]  /*2f50*/  FFMA R40, R55, R56, R40 ;  /* 0x0000003837287223 */ /* 0x000fe20000000028 */
[----:B------:R-:W-:-:S04]  /*2f60*/  IMAD.WIDE.U32 R42, R77, R20, R14 ;  /* 0x000000144d2a7225 */ /* 0x000fc800078e000e */
[----:B------:R-:W-:Y:S01]  /*2f70*/  IMAD.IADD R21, R43, 0x1, R53 ;  /* 0x000000012b157824 */ /* 0x000fe200078e0235 */
[----:B------:R-:W-:Y:S02]  /*2f80*/  F2FP.BF16.F32.PACK_AB R40, RZ, R40 ;  /* 0x00000028ff28723e */ /* 0x000fe400000010ff */
[----:B------:R-:W-:Y:S02]  /*2f90*/  LEA R44, P2, R42, R8, 0x1 ;  /* 0x000000082a2c7211 */ /* 0x000fe400078408ff */
[----:B------:R-:W-:Y:S02]  /*2fa0*/  PRMT R43, R40, 0x7610, R43 ;  /* 0x00007610282b7816 */ /* 0x000fe4000000002b */
[----:B------:R-:W-:-:S03]  /*2fb0*/  LEA.HI.X R45, R42, R9, R21, 0x1, P2 ;  /* 0x000000092a2d7211 */ /* 0x000fc600010f0c15 */
[----:B------:R1:W-:Y:S04]  /*2fc0*/  @P1 STG.E.U16 desc[UR36][R68.64+0x32], R43 ;  /* 0x0000322b44001986 */ /* 0x0003e8000c101524 */
[----:B------:R-:W2:Y:S01]  /*2fd0*/  @P3 LDG.E.LTC128B.U16 R75, desc[UR36][R44.64] ;  /* 0x000000242c4b3981 */ /* 0x000ea2000c1e1520 */
[C---:B------:R-:W-:Y:S01]  /*2fe0*/  IMAD.SHL.U32 R49, R4.reuse, 0x100, RZ ;  /* 0x0000010004317824 */ /* 0x040fe200078e00ff */
[----:B------:R-:W-:Y:S01]  /*2ff0*/  SHF.L.U64.HI R51, R4, 0x8, R5 ;  /* 0x0000000804337819 */ /* 0x000fe20000010205 */
[----:B------:R-:W-:Y:S01]  /*3000*/  BSSY B1, `(.L_x_58) ;  /* 0x0000011000017945 */ /* 0x000fe20003800000 */
[----:B------:R-:W-:Y:S01]  /*3010*/  ISETP.GT.AND P2, PT, R3, 0x1, P0 ;  /* 0x000000010300780c */ /* 0x000fe20000744270 */
[----:B-1----:R-:W-:-:S04]  /*3020*/  IMAD.WIDE.U32 R42, R77, R20, R6 ;  /* 0x000000144d2a7225 */ /* 0x002fc800078e0006 */
[----:B------:R-:W-:Y:S02]  /*3030*/  IMAD.IADD R43, R53, 0x1, R43 ;  /* 0x00000001352b7824 */ /* 0x000fe400078e022b */
[----:B------:R-:W-:Y:S01]  /*3040*/  IMAD.WIDE.U32 R46, R23, R10, R42 ;  /* 0x0000000a172e7225 */ /* 0x000fe200078e002a */
[----:B------:R-:W-:-:S03]  /*3050*/  IADD3 R42, P1, R49, R58, RZ ;  /* 0x0000003a312a7210 */ /* 0x000fc60007f3e0ff */
[----:B------:R-:W-:Y:S01]  /*3060*/  IMAD.IADD R5, R11, 0x1, R47 ;  /* 0x000000010b057824 */ /* 0x000fe200078e022f */
[----:B------:R-:W-:Y:S01]  /*3070*/  LEA R4, P4, R46, R8, 0x1 ;  /* 0x000000082e047211 */ /* 0x000fe200078808ff */
[----:B------:R-:W-:-:S03]  /*3080*/  IMAD.X R43, R51, 0x1, R59, P1 ;  /* 0x00000001332b7824 */ /* 0x000fc600008e063b */
[----:B------:R-:W-:Y:S01]  /*3090*/  LEA.HI.X R5, R46, R9, R5, 0x1, P4 ;  /* 0x000000092e057211 */ /* 0x000fe200020f0c05 */
[----:B--2---:R-:W-:-:S04]  /*30a0*/  IMAD.U32 R40, R75, 0x10000, RZ ;  /* 0x000100004b287824 */ /* 0x004fc800078e00ff */
[----:B------:R-:W-:-:S04]  /*30b0*/  FMUL R21, R40, R57 ;  /* 0x0000003928157220 */ /* 0x000fc80000400000 */
[----:B------:R-:W-:-:S05]  /*30c0*/  FFMA R21, R24, R56, R21 ;  /* 0x0000003818157223 */ /* 0x000fca0000000015 */
[----:B------:R-:W-:-:S05]  /*30d0*/  F2FP.BF16.F32.PACK_AB R21, RZ, R21 ;  /* 0x00000015ff15723e */ /* 0x000fca00000010ff */
[----:B------:R1:W-:Y:S01]  /*30e0*/  @P3 STG.E.U16 desc[UR36][R42.64], R21 ;  /* 0x000000152a003986 */ /* 0x0003e2000c101524 */
[----:B------:R-:W-:Y:S05]  /*30f0*/  @!P2 BRA `(.L_x_59) ;  /* 0x000000000004a947 */ /* 0x000fea0003800000 */
[----:B------:R2:W5:Y:S02]  /*3100*/  LDG.E.LTC128B.U16 R75, desc[UR36][R4.64+0x2] ;  /* 0x00000224044b7981 */ /* 0x000564000c1e1520 */
.L_x_59:
[----:B------:R-:W-:Y:S05]  /*3110*/  BSYNC B1 ;  /* 0x0000000000017941 */ /* 0x000fea0003800000 */
.L_x_58:
[----:B-----5:R-:W-:Y:S01]  /*3120*/  IMAD.U32 R14, R75, 0x10000, RZ ;  /* 0x000100004b0e7824 */ /* 0x020fe200078e00ff */
[----:B------:R-:W-:Y:S01]  /*3130*/  ISETP.GT.AND P1, PT, R64, 0x88, PT ;  /* 0x000000884000780c */ /* 0x000fe20003f24270 */
[----:B-1----:R-:W-:Y:S01]  /*3140*/  IMAD.WIDE.U32 R20, R77, R20, R62 ;  /* 0x000000144d147225 */ /* 0x002fe200078e003e */
[----:B------:R-:W-:Y:S03]  /*3150*/  BSSY B1, `(.L_x_60) ;  /* 0x0000010000017945 */ /* 0x000fe60003800000 */
[----:B------:R-:W-:Y:S01]  /*3160*/  FMUL R14, R14, R57 ;  /* 0x000000390e0e7220 */ /* 0x000fe20000400000 */
[----:B------:R-:W-:Y:S02]  /*3170*/  ISETP.GT.AND P3, PT, R3, RZ, P1 ;  /* 0x000000ff0300720c */ /* 0x000fe40000f64270 */
[----:B------:R-:W-:Y:S01]  /*3180*/  IADD3 R13, P5, R12, R20, RZ ;  /* 0x000000140c0d7210 */ /* 0x000fe20007fbe0ff */
[----:B------:R-:W-:Y:S01]  /*3190*/  FFMA R25, R25, R56, R14 ;  /* 0x0000003819197223 */ /* 0x000fe2000000000e */
[----:B------:R-:W-:Y:S01]  /*31a0*/  IADD3 R53, R53, R21, RZ ;  /* 0x0000001535357210 */ /* 0x000fe20007ffe0ff */
[----:B------:R-:W-:Y:S01]  /*31b0*/  @P2 IMAD.MOV.U32 R21, RZ, RZ, R43 ;  /* 0x000000ffff152224 */ /* 0x000fe200078e002b */
[----:B------:R-:W-:-:S02]  /*31c0*/  IADD3 R14, P4, R6, R20, RZ ;  /* 0x00000014060e7210 */ /* 0x000fc40007f9e0ff */
[----:B------:R-:W-:Y:S01]  /*31d0*/  F2FP.BF16.F32.PACK_AB R25, RZ, R25 ;  /* 0x00000019ff19723e */ /* 0x000fe200000010ff */
[----:B------:R-:W-:Y:S01]  /*31e0*/  IMAD.X R20, R53, 0x1, R15, P5 ;  /* 0x0000000135147824 */ /* 0x000fe200028e060f */
[----:B------:R-:W-:-:S04]  /*31f0*/  LEA R12, P5, R13, R8, 0x1 ;  /* 0x000000080d0c7211 */ /* 0x000fc800078a08ff */
[----:B------:R-:W-:Y:S01]  /*3200*/  LEA.HI.X R13, R13, R9, R20, 0x1, P5 ;  /* 0x000000090d0d7211 */ /* 0x000fe200028f0c14 */
[----:B------:R-:W-:-:S05]  /*3210*/  @P2 IMAD.MOV.U32 R20, RZ, RZ, R42 ;  /* 0x000000ffff142224 */ /* 0x000fca00078e002a */
[----:B------:R1:W-:Y:S01]  /*3220*/  @P2 STG.E.U16 desc[UR36][R20.64+0x2], R25 ;  /* 0x0000021914002986 */ /* 0x0003e2000c101524 */
[----:B------:R-:W-:Y:S05]  /*3230*/  @!P3 BRA `(.L_x_61) ;  /* 0x000000000004b947 */ /* 0x000fea0003800000 */
[----:B------:R0:W5:Y:S02]  /*3240*/  LDG.E.LTC128B.U16 R75, desc[UR36][R12.64] ;  /* 0x000000240c4b7981 */ /* 0x000164000c1e1520 */
.L_x_61:
[----:B------:R-:W-:Y:S05]  /*3250*/  BSYNC B1 ;  /* 0x0000000000017941 */ /* 0x000fea0003800000 */
.L_x_60:
[----:B-----5:R-:W-:Y:S01]  /*3260*/  IMAD.U32 R6, R75, 0x10000, RZ ;  /* 0x000100004b067824 */ /* 0x020fe200078e00ff */
[----:B------:R-:W-:Y:S01]  /*3270*/  ISETP.GT.AND P2, PT, R3, 0x1, P1 ;  /* 0x000000010300780c */ /* 0x000fe20000f44270 */
[----:B------:R-:W-:Y:S01]  /*3280*/  IMAD.X R15, R7, 0x1, R53, P4 ;  /* 0x00000001070f7824 */ /* 0x000fe200020e0635 */
[----:B------:R-:W-:Y:S01]  /*3290*/  BSSY B1, `(.L_x_62) ;  /* 0x000000d000017945 */ /* 0x000fe20003800000 */
[----:B------:R-:W-:Y:S01]  /*32a0*/  FMUL R7, R6, R57 ;  /* 0x0000003906077220 */ /* 0x000fe20000400000 */
[----:B------:R-:W-:Y:S01]  /*32b0*/  IADD3 R6, P4, R42, R41, RZ ;  /* 0x000000292a067210 */ /* 0x000fe20007f9e0ff */
[----:B0-----:R-:W-:-:S04]  /*32c0*/  IMAD.WIDE.U32 R12, R23, R10, R14 ;  /* 0x0000000a170c7225 */ /* 0x001fc800078e000e */
[----:B------:R-:W-:Y:S01]  /*32d0*/  FFMA R7, R26, R56, R7 ;  /* 0x000000381a077223 */ /* 0x000fe20000000007 */
[----:B------:R-:W-:Y:S01]  /*32e0*/  IMAD.IADD R11, R11, 0x1, R13 ;  /* 0x000000010b0b7824 */ /* 0x000fe200078e020d */
[----:B------:R-:W-:-:S03]  /*32f0*/  LEA R8, P5, R12, R8, 0x1 ;  /* 0x000000080c087211 */ /* 0x000fc600078a08ff */
[----:B------:R-:W-:Y:S01]  /*3300*/  F2FP.BF16.F32.PACK_AB R10, RZ, R7 ;  /* 0x00000007ff0a723e */ /* 0x000fe200000010ff */
[----:B------:R-:W-:Y:S01]  /*3310*/  IMAD.X R7, R43, 0x1, R65, P4 ;  /* 0x000000012b077824 */ /* 0x000fe200020e0641 */
[----:B------:R-:W-:-:S04]  /*3320*/  LEA.HI.X R9, R12, R9, R11, 0x1, P5 ;  /* 0x000000090c097211 */ /* 0x000fc800028f0c0b */
[----:B------:R0:W-:Y:S01]  /*3330*/  @P3 STG.E.U16 desc[UR36][R6.64], R10 ;  /* 0x0000000a06003986 */ /* 0x0001e2000c101524 */
[----:B------:R-:W-:Y:S05]  /*3340*/  @!P2 BRA `(.L_x_63) ;  /* 0x000000000004a947 */ /* 0x000fea0003800000 */
[----:B------:R0:W5:Y:S02]  /*3350*/  LDG.E.LTC128B.U16 R75, desc[UR36][R8.64+0x2] ;  /* 0x00000224084b7981 */ /* 0x000164000c1e1520 */
.L_x_63:
[----:B------:R-:W-:Y:S05]  /*3360*/  BSYNC B1 ;  /* 0x0000000000017941 */ /* 0x000fea0003800000 */
.L_x_62:
[----:B0----5:R-:W-:Y:S01]  /*3370*/  IMAD.U32 R10, R75, 0x10000, RZ ;  /* 0x000100004b0a7824 */ /* 0x021fe200078e00ff */
[----:B------:R-:W-:Y:S01]  /*3380*/  ISETP.GT.AND P3, PT, R3, 0x8, P0 ;  /* 0x000000080300780c */ /* 0x000fe20000764270 */
[----:B------:R-:W-:Y:S02]  /*3390*/  BSSY B1, `(.L_x_64) ;  /* 0x0000007000017945 */ /* 0x000fe40003800000 */
[----:B------:R-:W-:-:S04]  /*33a0*/  FMUL R10, R10, R57 ;  /* 0x000000390a0a7220 */ /* 0x000fc80000400000 */
[----:B------:R-:W-:-:S05]  /*33b0*/  FFMA R10, R27, R56, R10 ;  /* 0x000000381b0a7223 */ /* 0x000fca000000000a */
[----:B------:R-:W-:-:S05]  /*33c0*/  F2FP.BF16.F32.PACK_AB R10, RZ, R10 ;  /* 0x0000000aff0a723e */ /* 0x000fca00000010ff */
[----:B------:R0:W-:Y:S01]  /*33d0*/  @P2 STG.E.U16 desc[UR36][R6.64+0x2], R10 ;  /* 0x0000020a06002986 */ /* 0x0001e2000c101524 */
[----:B------:R-:W-:Y:S05]  /*33e0*/  @!P3 BRA `(.L_x_65) ;  /* 0x000000000004b947 */ /* 0x000fea0003800000 */
[----:B------:R0:W5:Y:S02]  /*33f0*/  LDG.E.LTC128B.U16 R75, desc[UR36][R4.64+0x10] ;  /* 0x00001024044b7981 */ /* 0x000164000c1e1520 */
.L_x_65:
[----:B------:R-:W-:Y:S05]  /*3400*/  BSYNC B1 ;  /* 0x0000000000017941 */ /* 0x000fea0003800000 */
.L_x_64:
[----:B0----5:R-:W-:Y:S01]  /*3410*/  IMAD.U32 R6, R75, 0x10000, RZ ;  /* 0x000100004b067824 */ /* 0x021fe200078e00ff */
[----:B------:R-:W-:Y:S01]  /*3420*/  ISETP.GT.AND P2, PT, R3, 0x9, P0 ;  /* 0x000000090300780c */ /* 0x000fe20000744270 */
[----:B------:R-:W-:Y:S01]  /*3430*/  IMAD.MOV.U32 R10, RZ, RZ, R42 ;  /* 0x000000ffff0a7224 */ /* 0x000fe200078e002a */
[----:B------:R-:W-:Y:S01]  /*3440*/  BSSY B1, `(.L_x_66) ;  /* 0x0000008000017945 */ /* 0x000fe20003800000 */
[----:B------:R-:W-:Y:S01]  /*3450*/  FMUL R7, R6, R57 ;  /* 0x0000003906077220 */ /* 0x000fe20000400000 */
[----:B------:R-:W-:-:S03]  /*3460*/  IMAD.MOV.U32 R11, RZ, RZ, R43 ;  /* 0x000000ffff0b7224 */ /* 0x000fc600078e002b */
[----:B------:R-:W-:-:S05]  /*3470*/  FFMA R7, R28, R56, R7 ;  /* 0x000000381c077223 */ /* 0x000fca0000000007 */
[----:B------:R-:W-:-:S05]  /*3480*/  F2FP.BF16.F32.PACK_AB R7, RZ, R7 ;  /* 0x00000007ff07723e */ /* 0x000fca00000010ff */
[----:B------:R0:W-:Y:S01]  /*3490*/  @P3 STG.E.U16 desc[UR36][R10.64+0x10], R7 ;  /* 0x000010070a003986 */ /* 0x0001e2000c101524 */
[----:B------:R-:W-:Y:S05]  /*34a0*/  @!P2 BRA `(.L_x_67) ;  /* 0x000000000004a947 */ /* 0x000fea0003800000 */
[----:B------:R0:W5:Y:S02]  /*34b0*/  LDG.E.LTC128B.U16 R75, desc[UR36][R4.64+0x12] ;  /* 0x00001224044b7981 */ /* 0x000164000c1e1520 */
.L_x_67:
[----:B------:R-:W-:Y:S05]  /*34c0*/  BSYNC B1 ;  /* 0x0000000000017941 */ /* 0x000fea0003800000 */
.L_x_66:
[----:B-----5:R-:W-:Y:S01]  /*34d0*/  IMAD.U32 R6, R75, 0x10000, RZ ;  /* 0x000100004b067824 */ /* 0x020fe200078e00ff */
        /* <DEDUP_REMOVED lines=8> */
.L_x_69:
[----:B------:R-:W-:Y:S05]  /*3560*/  BSYNC B1 ;  /* 0x0000000000017941 */ /* 0x000fea0003800000 */
.L_x_68:
[----:B0----5:R-:W-:Y:S01]  /*3570*/  IMAD.U32 R6, R75, 0x10000, RZ ;  /* 0x000100004b067824 */ /* 0x021fe200078e00ff */
[----:B------:R-:W-:Y:S01]  /*3580*/  ISETP.GT.AND P2, PT, R3, 0x9, P1 ;  /* 0x000000090300780c */ /* 0x000fe20000f44270 */
[----:B------:R-:W-:Y:S02]  /*3590*/  BSSY B1, `(.L_x_70) ;  /* 0x0000009000017945 */ /* 0x000fe40003800000 */
[----:B------:R-:W-:Y:S01]  /*35a0*/  FMUL R7, R6, R57 ;  /* 0x0000003906077220 */ /* 0x000fe20000400000 */
[----:B------:R-:W-:-:S03]  /*35b0*/  IADD3 R6, P3, R41, R42, RZ ;  /* 0x0000002a29067210 */ /* 0x000fc60007f7e0ff */
[----:B------:R-:W-:-:S05]  /*35c0*/  FFMA R7, R30, R56, R7 ;  /* 0x000000381e077223 */ /* 0x000fca0000000007 */
[----:B------:R-:W-:Y:S01]  /*35d0*/  F2FP.BF16.F32.PACK_AB R12, RZ, R7 ;  /* 0x00000007ff0c723e */ /* 0x000fe200000010ff */
[----:B------:R-:W-:-:S05]  /*35e0*/  IMAD.X R7, R65, 0x1, R43, P3 ;  /* 0x0000000141077824 */ /* 0x000fca00018e062b */
[----:B------:R0:W-:Y:S01]  /*35f0*/  @P4 STG.E.U16 desc[UR36][R6.64+0x10], R12 ;  /* 0x0000100c06004986 */ /* 0x0001e2000c101524 */
[----:B------:R-:W-:Y:S05]  /*3600*/  @!P2 BRA `(.L_x_71) ;  /* 0x000000000004a947 */ /* 0x000fea0003800000 */
[----:B------:R0:W5:Y:S02]  /*3610*/  LDG.E.LTC128B.U16 R75, desc[UR36][R8.64+0x12] ;  /* 0x00001224084b7981 */ /* 0x000164000c1e1520 */
.L_x_71:
[----:B------:R-:W-:Y:S05]  /*3620*/  BSYNC B1 ;  /* 0x0000000000017941 */ /* 0x000fea0003800000 */
.L_x_70:
[----:B0----5:R-:W-:Y:S01]  /*3630*/  IMAD.U32 R6, R75, 0x10000, RZ ;  /* 0x000100004b067824 */ /* 0x021fe200078e00ff */
[----:B------:R-:W-:Y:S01]  /*3640*/  ISETP.GT.AND P3, PT, R3, 0x10, P0 ;  /* 0x000000100300780c */ /* 0x000fe20000764270 */
[----:B------:R-:W-:Y:S02]  /*3650*/  BSSY B1, `(.L_x_72) ;  /* 0x0000009000017945 */ /* 0x000fe40003800000 */
[----:B------:R-:W-:-:S04]  /*3660*/  FMUL R6, R6, R57 ;  /* 0x0000003906067220 */ /* 0x000fc80000400000 */
[----:B------:R-:W-:Y:S01]  /*3670*/  FFMA R31, R31, R56, R6 ;  /* 0x000000381f1f7223 */ /* 0x000fe20000000006 */
[----:B------:R-:W-:-:S04]  /*3680*/  IADD3 R6, P4, P5, R41, R58, R49 ;  /* 0x0000003a29067210 */ /* 0x000fc80007d9e031 */
[----:B------:R-:W-:Y:S02]  /*3690*/  F2FP.BF16.F32.PACK_AB R31, RZ, R31 ;  /* 0x0000001fff1f723e */ /* 0x000fe400000010ff */
[----:B------:R-:W-:-:S05]  /*36a0*/  IADD3.X R7, R65, R59, R51, P4, P5 ;  /* 0x0000003b41077210 */ /* 0x000fca00027ea433 */
[----:B------:R0:W-:Y:S01]  /*36b0*/  @P2 STG.E.U16 desc[UR36][R6.64+0x12], R31 ;  /* 0x0000121f06002986 */ /* 0x0001e2000c101524 */
[----:B------:R-:W-:Y:S05]  /*36c0*/  @!P3 BRA `(.L_x_73) ;  /* 0x000000000004b947 */ /* 0x000fea0003800000 */
[----:B------:R0:W5:Y:S02]  /*36d0*/  LDG.E.LTC128B.U16 R75, desc[UR36][R4.64+0x20] ;  /* 0x00002024044b7981 */ /* 0x000164000c1e1520 */
.L_x_73:
[----:B------:R-:W-:Y:S05]  /*36e0*/  BSYNC B1 ;  /* 0x0000000000017941 */ /* 0x000fea0003800000 */
.L_x_72:
        /* <DEDUP_REMOVED lines=9> */
.L_x_75:
[----:B------:R-:W-:Y:S05]  /*3780*/  BSYNC B1 ;  /* 0x0000000000017941 */ /* 0x000fea0003800000 */
.L_x_74:
        /* <DEDUP_REMOVED lines=9> */
.L_x_77:
[----:B------:R-:W-:Y:S05]  /*3820*/  BSYNC B1 ;  /* 0x0000000000017941 */ /* 0x000fea0003800000 */
.L_x_76:
        /* <DEDUP_REMOVED lines=9> */
.L_x_79:
[----:B------:R-:W-:Y:S05]  /*38c0*/  BSYNC B1 ;  /* 0x0000000000017941 */ /* 0x000fea0003800000 */
.L_x_78:
[----:B-----5:R-:W-:Y:S01]  /*38d0*/  SHF.L.U32 R12, R75, 0x10, RZ ;  /* 0x000000104b0c7819 */ /* 0x020fe200000006ff */
[----:B------:R-:W-:Y:S01]  /*38e0*/  BSSY B1, `(.L_x_80) ;  /* 0x0000008000017945 */ /* 0x000fe20003800000 */
[----:B------:R-:W-:-:S03]  /*38f0*/  ISETP.GT.AND P3, PT, R3, 0x18, P0 ;  /* 0x000000180300780c */ /* 0x000fc60000764270 */
[----:B------:R-:W-:-:S04]  /*3900*/  FMUL R12, R12, R57 ;  /* 0x000000390c0c7220 */ /* 0x000fc80000400000 */
[----:B------:R-:W-:-:S05]  /*3910*/  FFMA R12, R35, R56, R12 ;  /* 0x00000038230c7223 */ /* 0x000fca000000000c */
[----:B------:R-:W-:-:S05]  /*3920*/  F2FP.BF16.F32.PACK_AB R12, RZ, R12 ;  /* 0x0000000cff0c723e */ /* 0x000fca00000010ff */
[----:B------:R0:W-:Y:S01]  /*3930*/  @P2 STG.E.U16 desc[UR36][R6.64+0x22], R12 ;  /* 0x0000220c06002986 */ /* 0x0001e2000c101524 */
[----:B------:R-:W-:Y:S05]  /*3940*/  @!P3 BRA `(.L_x_81) ;  /* 0x000000000004b947 */ /* 0x000fea0003800000 */
[----:B------:R0:W5:Y:S02]  /*3950*/  LDG.E.LTC128B.U16 R75, desc[UR36][R4.64+0x30] ;  /* 0x00003024044b7981 */ /* 0x000164000c1e1520 */
.L_x_81:
[----:B------:R-:W-:Y:S05]  /*3960*/  BSYNC B1 ;  /* 0x0000000000017941 */ /* 0x000fea0003800000 */
.L_x_80:
        /* <DEDUP_REMOVED lines=9> */
.L_x_83:
[----:B------:R-:W-:Y:S05]  /*3a00*/  BSYNC B1 ;  /* 0x0000000000017941 */ /* 0x000fea0003800000 */
.L_x_82:
[----:B0-2--5:R-:W-:Y:S01]  /*3a10*/  IMAD.U32 R4, R75, 0x10000, RZ ;  /* 0x000100004b047824 */ /* 0x025fe200078e00ff */
        /* <DEDUP_REMOVED lines=8> */
.L_x_85:
[----:B------:R-:W-:Y:S05]  /*3aa0*/  BSYNC B1 ;  /* 0x0000000000017941 */ /* 0x000fea0003800000 */
.L_x_84:
[----:B0----5:R-:W-:Y:S01]  /*3ab0*/  IMAD.U32 R4, R75, 0x10000, RZ ;  /* 0x000100004b047824 */ /* 0x021fe200078e00ff */
[----:B------:R-:W-:Y:S01]  /*3ac0*/  ISETP.GT.AND P1, PT, R3, 0x19, P1 ;  /* 0x000000190300780c */ /* 0x000fe20000f24270 */
[----:B------:R-:W-:Y:S02]  /*3ad0*/  BSSY B1, `(.L_x_86) ;  /* 0x000000a000017945 */ /* 0x000fe40003800000 */
[----:B------:R-:W-:Y:S01]  /*3ae0*/  FMUL R5, R4, R57 ;  /* 0x0000003904057220 */ /* 0x000fe20000400000 */
[----:B------:R-:W-:-:S03]  /*3af0*/  @P2 IMAD.MOV.U32 R4, RZ, RZ, R6 ;  /* 0x000000ffff042224 */ /* 0x000fc600078e0006 */
[----:B------:R-:W-:-:S05]  /*3b00*/  FFMA R5, R38, R56, R5 ;  /* 0x0000003826057223 */ /* 0x000fca0000000005 */
[----:B------:R-:W-:-:S04]  /*3b10*/  F2FP.BF16.F32.PACK_AB R5, RZ, R5 ;  /* 0x00000005ff05723e */ /* 0x000fc800000010ff */
[----:B------:R-:W-:Y:S01]  /*3b20*/  PRMT R10, R5, 0x7610, R10 ;  /* 0x00007610050a7816 */ /* 0x000fe2000000000a */
[----:B------:R-:W-:-:S05]  /*3b30*/  @P2 IMAD.MOV.U32 R5, RZ, RZ, R7 ;  /* 0x000000ffff052224 */ /* 0x000fca00078e0007 */
[----:B------:R0:W-:Y:S01]  /*3b40*/  @P2 STG.E.U16 desc[UR36][R4.64+0x30], R10 ;  /* 0x0000300a04002986 */ /* 0x0001e2000c101524 */
[----:B------:R-:W-:Y:S05]  /*3b50*/  @!P1 BRA `(.L_x_87) ;  /* 0x0000000000049947 */ /* 0x000fea0003800000 */
[----:B------:R0:W5:Y:S02]  /*3b60*/  LDG.E.LTC128B.U16 R75, desc[UR36][R8.64+0x32] ;  /* 0x00003224084b7981 */ /* 0x000164000c1e1520 */
.L_x_87:
[----:B------:R-:W-:Y:S05]  /*3b70*/  BSYNC B1 ;  /* 0x0000000000017941 */ /* 0x000fea0003800000 */
.L_x_86:
[----:B------:R-:W-:Y:S05]  /*3b80*/  @!P1 BRA `(.L_x_88) ;  /* 0x0000000800a89947 */ /* 0x000fea0003800000 */
[----:B0----5:R-:W-:-:S04]  /*3b90*/  IMAD.U32 R4, R75, 0x10000, RZ ;  /* 0x000100004b047824 */ /* 0x021fc800078e00ff */
[----:B------:R-:W-:-:S04]  /*3ba0*/  FMUL R4, R4, R57 ;  /* 0x0000003904047220 */ /* 0x000fc80000400000 */
[----:B------:R-:W-:-:S05]  /*3bb0*/  FFMA R4, R39, R56, R4 ;  /* 0x0000003827047223 */ /* 0x000fca0000000004 */
[----:B------:R-:W-:-:S05]  /*3bc0*/  F2FP.BF16.F32.PACK_AB R4, RZ, R4 ;  /* 0x00000004ff04723e */ /* 0x000fca00000010ff */
[----:B------:R0:W-:Y:S01]  /*3bd0*/  STG.E.U16 desc[UR36][R6.64+0x32], R4 ;  /* 0x0000320406007986 */ /* 0x0001e2000c101524 */
[----:B------:R-:W-:Y:S05]  /*3be0*/  BRA `(.L_x_88) ;  /* 0x0000000800907947 */ /* 0x000fea0003800000 */
.L_x_29:
[----:B------:R-:W-:Y:S01]  /*3bf0*/  ULDC.64 UR4, c[0x0][0x5c0] ;  /* 0x0001700000047ab9 */ /* 0x000fe20000000a00 */
[----:B------:R-:W-:Y:S01]  /*3c00*/  ISETP.GT.AND P5, PT, R3, 0x1, P3 ;  /* 0x000000010300780c */ /* 0x000fe20001fa4270 */
[-C--:B------:R-:W-:Y:S01]  /*3c10*/  FMUL R40, R40, R56.reuse ;  /* 0x0000003828287220 */ /* 0x080fe20000400000 */
[----:B------:R-:W-:Y:S01]  /*3c20*/  LEA R6, P1, R70, UR4, 0x1 ;  /* 0x0000000446067c11 */ /* 0x000fe2000f8208ff */
[-C--:B------:R-:W-:Y:S01]  /*3c30*/  FMUL R41, R41, R56.reuse ;  /* 0x0000003829297220 */ /* 0x080fe20000400000 */
[C---:B------:R-:W-:Y:S01]  /*3c40*/  IMAD.SHL.U32 R21, R4.reuse, 0x10, RZ ;  /* 0x0000001004157824 */ /* 0x040fe200078e00ff */
[----:B------:R-:W-:Y:S01]  /*3c50*/  SHF.L.U64.HI R15, R4, 0x4, R5 ;  /* 0x00000004040f7819 */ /* 0x000fe20000010205 */
[-C--:B------:R-:W-:Y:S01]  /*3c60*/  FMUL R42, R42, R56.reuse ;  /* 0x000000382a2a7220 */ /* 0x080fe20000400000 */
[----:B------:R-:W-:Y:S01]  /*3c70*/  LEA.HI.X R7, R70, UR5, R73, 0x1, P1 ;  /* 0x0000000546077c11 */ /* 0x000fe200088f0c49 */
[-C--:B------:R-:W-:Y:S01]  /*3c80*/  FMUL R43, R43, R56.reuse ;  /* 0x000000382b2b7220 */ /* 0x080fe20000400000 */
[----:B------:R-:W-:Y:S01]  /*3c90*/  ISETP.GT.AND P1, PT, R64, 0x8, PT ;  /* 0x000000084000780c */ /* 0x000fe20003f24270 */
[----:B------:R-:W-:Y:S01]  /*3ca0*/  FMUL R44, R44, R56 ;  /* 0x000000382c2c7220 */ /* 0x000fe20000400000 */
[----:B------:R-:W-:Y:S01]  /*3cb0*/  F2FP.BF16.F32.PACK_AB R40, RZ, R40 ;  /* 0x00000028ff28723e */ /* 0x000fe200000010ff */
[-C--:B------:R-:W-:Y:S01]  /*3cc0*/  FMUL R45, R45, R56.reuse ;  /* 0x000000382d2d7220 */ /* 0x080fe20000400000 */
[----:B------:R-:W-:Y:S01]  /*3cd0*/  F2FP.BF16.F32.PACK_AB R41, RZ, R41 ;  /* 0x00000029ff29723e */ /* 0x000fe200000010ff */
[----:B------:R-:W-:Y:S01]  /*3ce0*/  FMUL R46, R46, R56 ;  /* 0x000000382e2e7220 */ /* 0x000fe20000400000 */
[----:B------:R-:W-:Y:S01]  /*3cf0*/  IADD3 R8, P4, R21, R6, RZ ;  /* 0x0000000615087210 */ /* 0x000fe20007f9e0ff */
[----:B------:R-:W-:Y:S01]  /*3d00*/  @P0 STG.E.U16 desc[UR36][R6.64], R40 ;  /* 0x0000002806000986 */ /* 0x000fe2000c101524 */
[----:B------:R-:W-:Y:S01]  /*3d10*/  ISETP.GT.AND P2, PT, R3, RZ, P1 ;  /* 0x000000ff0300720c */ /* 0x000fe20000f44270 */
[-C--:B------:R-:W-:Y:S01]  /*3d20*/  FMUL R47, R47, R56.reuse ;  /* 0x000000382f2f7220 */ /* 0x080fe20000400000 */
[----:B------:R-:W-:Y:S01]  /*3d30*/  ISETP.GT.AND P0, PT, R3, 0x1, P1 ;  /* 0x000000010300780c */ /* 0x000fe20000f04270 */
[----:B------:R-:W-:Y:S01]  /*3d40*/  @P5 STG.E.U16 desc[UR36][R6.64+0x2], R41 ;  /* 0x0000022906005986 */ /* 0x000fe2000c101524 */
[----:B------:R-:W-:Y:S01]  /*3d50*/  IMAD.X R9, R15, 0x1, R7, P4 ;  /* 0x000000010f097824 */ /* 0x000fe200020e0607 */
[C---:B------:R-:W-:Y:S01]  /*3d60*/  ISETP.GT.AND P4, PT, R3.reuse, 0x8, P3 ;  /* 0x000000080300780c */ /* 0x040fe20001f84270 */
[-C--:B------:R-:W-:Y:S01]  /*3d70*/  FMUL R48, R48, R56.reuse ;  /* 0x0000003830307220 */ /* 0x080fe20000400000 */
[----:B------:R-:W-:Y:S01]  /*3d80*/  ISETP.GT.AND P5, PT, R3, 0x9, P3 ;  /* 0x000000090300780c */ /* 0x000fe20001fa4270 */
[----:B------:R-:W-:Y:S01]  /*3d90*/  FMUL R49, R49, R56 ;  /* 0x0000003831317220 */ /* 0x000fe20000400000 */
[----:B------:R-:W-:Y:S01]  /*3da0*/  F2FP.BF16.F32.PACK_AB R42, RZ, R42 ;  /* 0x0000002aff2a723e */ /* 0x000fe200000010ff */
[-C--:B------:R-:W-:Y:S01]  /*3db0*/  FMUL R50, R50, R56.reuse ;  /* 0x0000003832327220 */ /* 0x080fe20000400000 */
[----:B------:R-:W-:Y:S01]  /*3dc0*/  F2FP.BF16.F32.PACK_AB R43, RZ, R43 ;  /* 0x0000002bff2b723e */ /* 0x000fe200000010ff */
[----:B------:R-:W-:Y:S01]  /*3dd0*/  FMUL R51, R51, R56 ;  /* 0x0000003833337220 */ /* 0x000fe20000400000 */
[----:B------:R-:W-:Y:S01]  /*3de0*/  F2FP.BF16.F32.PACK_AB R44, RZ, R44 ;  /* 0x0000002cff2c723e */ /* 0x000fe200000010ff */
[----:B------:R-:W-:Y:S01]  /*3df0*/  @P2 STG.E.U16 desc[UR36][R8.64], R42 ;  /* 0x0000002a08002986 */ /* 0x000fe2000c101524 */
[----:B------:R-:W-:Y:S01]  /*3e00*/  F2FP.BF16.F32.PACK_AB R45, RZ, R45 ;  /* 0x0000002dff2d723e */ /* 0x000fe200000010ff */
[-C--:B------:R-:W-:Y:S01]  /*3e10*/  FMUL R53, R53, R56.reuse ;  /* 0x0000003835357220 */ /* 0x080fe20000400000 */
[C---:B------:R-:W-:Y:S01]  /*3e20*/  ISETP.GT.AND P2, PT, R3.reuse, 0x8, P1 ;  /* 0x000000080300780c */ /* 0x040fe20000f44270 */
[----:B------:R-:W-:Y:S01]  /*3e30*/  @P0 STG.E.U16 desc[UR36][R8.64+0x2], R43 ;  /* 0x0000022b08000986 */ /* 0x000fe2000c101524 */
[C---:B------:R-:W-:Y:S01]  /*3e40*/  ISETP.GT.AND P0, PT, R3.reuse, 0x9, P1 ;  /* 0x000000090300780c */ /* 0x040fe20000f04270 */
[----:B------:R-:W-:Y:S01]  /*3e50*/  FMUL R52, R52, R56 ;  /* 0x0000003834347220 */ /* 0x000fe20000400000 */
[----:B------:R-:W-:Y:S01]  /*3e60*/  F2FP.BF16.F32.PACK_AB R46, RZ, R46 ;  /* 0x0000002eff2e723e */ /* 0x000fe200000010ff */
[----:B------:R-:W-:Y:S01]  /*3e70*/  @P4 STG.E.U16 desc[UR36][R6.64+0x10], R44 ;  /* 0x0000102c06004986 */ /* 0x000fe2000c101524 */
[C---:B------:R-:W-:Y:S01]  /*3e80*/  ISETP.GT.AND P4, PT, R3.reuse, 0x10, P3 ;  /* 0x000000100300780c */ /* 0x040fe20001f84270 */
[-C--:B------:R-:W-:Y:S01]  /*3e90*/  FMUL R54, R54, R56.reuse ;  /* 0x0000003836367220 */ /* 0x080fe20000400000 */
[----:B------:R-:W-:Y:S01]  /*3ea0*/  F2FP.BF16.F32.PACK_AB R47, RZ, R47 ;  /* 0x0000002fff2f723e */ /* 0x000fe200000010ff */
[----:B------:R-:W-:Y:S01]  /*3eb0*/  @P5 STG.E.U16 desc[UR36][R6.64+0x12], R45 ;  /* 0x0000122d06005986 */ /* 0x000fe2000c101524 */
[----:B------:R-:W-:Y:S01]  /*3ec0*/  ISETP.GT.AND P5, PT, R3, 0x11, P3 ;  /* 0x000000110300780c */ /* 0x000fe20001fa4270 */
[----:B------:R-:W-:Y:S01]  /*3ed0*/  FMUL R55, R55, R56 ;  /* 0x0000003837377220 */ /* 0x000fe20000400000 */
[----:B------:R-:W-:Y:S01]  /*3ee0*/  F2FP.BF16.F32.PACK_AB R48, RZ, R48 ;  /* 0x00000030ff30723e */ /* 0x000fe200000010ff */
[----:B------:R-:W-:Y:S01]  /*3ef0*/  @P2 STG.E.U16 desc[UR36][R8.64+0x10], R46 ;  /* 0x0000102e08002986 */ /* 0x000fe2000c101524 */
[----:B------:R-:W-:Y:S01]  /*3f00*/  F2FP.BF16.F32.PACK_AB R49, RZ, R49 ;  /* 0x00000031ff31723e */ /* 0x000fe200000010ff */
[----:B------:R-:W-:Y:S01]  /*3f10*/  FMUL R24, R24, R56 ;  /* 0x0000003818187220 */ /* 0x000fe20000400000 */
[----:B------:R-:W-:Y:S01]  /*3f20*/  ISETP.GT.AND P2, PT, R3, 0x10, P1 ;  /* 0x000000100300780c */ /* 0x000fe20000f44270 */
[----:B------:R-:W-:Y:S01]  /*3f30*/  @P0 STG.E.U16 desc[UR36][R8.64+0x12], R47 ;  /* 0x0000122f08000986 */ /* 0x000fe2000c101524 */
[----:B------:R-:W-:Y:S01]  /*3f40*/  F2FP.BF16.F32.PACK_AB R50, RZ, R50 ;  /* 0x00000032ff32723e */ /* 0x000fe200000010ff */
[----:B------:R-:W-:Y:S01]  /*3f50*/  IMAD R13, R5, 0xf0, RZ ;  /* 0x000000f0050d7824 */ /* 0x000fe200078e02ff */
[----:B------:R-:W-:Y:S01]  /*3f60*/  F2FP.BF16.F32.PACK_AB R51, RZ, R51 ;  /* 0x00000033ff33723e */ /* 0x000fe200000010ff */
[----:B------:R-:W-:Y:S01]  /*3f70*/  @P4 STG.E.U16 desc[UR36][R6.64+0x20], R48 ;  /* 0x0000203006004986 */ /* 0x000fe2000c101524 */
[C---:B------:R-:W-:Y:S01]  /*3f80*/  ISETP.GT.AND P4, PT, R3.reuse, 0x11, P1 ;  /* 0x000000110300780c */ /* 0x040fe20000f84270 */
[----:B------:R-:W-:Y:S01]  /*3f90*/  IMAD.WIDE.U32 R10, R4, 0xf0, R8 ;  /* 0x000000f0040a7825 */ /* 0x000fe200078e0008 */
[----:B------:R-:W-:Y:S01]  /*3fa0*/  F2FP.BF16.F32.PACK_AB R53, RZ, R53 ;  /* 0x00000035ff35723e */ /* 0x000fe200000010ff */
[----:B------:R-:W-:Y:S01]  /*3fb0*/  @P5 STG.E.U16 desc[UR36][R6.64+0x22], R49 ;  /* 0x0000223106005986 */ /* 0x000fe2000c101524 */
[----:B------:R-:W-:Y:S01]  /*3fc0*/  ISETP.GT.AND P5, PT, R3, 0x18, P3 ;  /* 0x000000180300780c */ /* 0x000fe20001fa4270 */
[----:B------:R-:W-:Y:S01]  /*3fd0*/  IMAD.IADD R5, R11, 0x1, R13 ;  /* 0x000000010b057824 */ /* 0x000fe200078e020d */
[----:B------:R-:W-:Y:S01]  /*3fe0*/  ISETP.GT.AND P3, PT, R3, 0x19, P3 ;  /* 0x000000190300780c */ /* 0x000fe20001f64270 */
[----:B------:R-:W-:Y:S01]  /*3ff0*/  @P2 STG.E.U16 desc[UR36][R8.64+0x20], R50 ;  /* 0x0000203208002986 */ /* 0x000fe2000c101524 */
[----:B------:R-:W-:Y:S01]  /*4000*/  ISETP.GT.AND P2, PT, R64, 0x80, PT ;  /* 0x000000804000780c */ /* 0x000fe20003f44270 */
[----:B------:R-:W-:Y:S01]  /*4010*/  FMUL R25, R25, R56 ;  /* 0x0000003819197220 */ /* 0x000fe20000400000 */
[----:B------:R-:W-:Y:S01]  /*4020*/  F2FP.BF16.F32.PACK_AB R52, RZ, R52 ;  /* 0x00000034ff34723e */ /* 0x000fe200000010ff */
[----:B------:R-:W-:Y:S01]  /*4030*/  FMUL R26, R26, R56 ;  /* 0x000000381a1a7220 */ /* 0x000fe20000400000 */
[----:B------:R-:W-:Y:S01]  /*4040*/  F2FP.BF16.F32.PACK_AB R54, RZ, R54 ;  /* 0x00000036ff36723e */ /* 0x000fe200000010ff */
[----:B------:R-:W-:Y:S01]  /*4050*/  @P4 STG.E.U16 desc[UR36][R8.64+0x22], R51 ;  /* 0x0000223308004986 */ /* 0x000fe2000c101524 */
[----:B------:R-:W-:Y:S01]  /*4060*/  ISETP.GT.AND P4, PT, R3, 0x18, P1 ;  /* 0x000000180300780c */ /* 0x000fe20000f84270 */
[-C--:B------:R-:W-:Y:S01]  /*4070*/  FMUL R27, R27, R56.reuse ;  /* 0x000000381b1b7220 */ /* 0x080fe20000400000 */
[C---:B------:R-:W-:Y:S01]  /*4080*/  ISETP.GT.AND P1, PT, R3.reuse, 0x19, P1 ;  /* 0x000000190300780c */ /* 0x040fe20000f24270 */
[----:B------:R-:W-:Y:S01]  /*4090*/  @P5 STG.E.U16 desc[UR36][R6.64+0x30], R52 ;  /* 0x0000303406005986 */ /* 0x000fe2000c101524 */
[C---:B------:R-:W-:Y:S01]  /*40a0*/  ISETP.GT.AND P5, PT, R3.reuse, 0x1, P2 ;  /* 0x000000010300780c */ /* 0x040fe200017a4270 */
[-C--:B------:R-:W-:Y:S01]  /*40b0*/  FMUL R28, R28, R56.reuse ;  /* 0x000000381c1c7220 */ /* 0x080fe20000400000 */
[----:B------:R-:W-:Y:S01]  /*40c0*/  F2FP.BF16.F32.PACK_AB R55, RZ, R55 ;  /* 0x00000037ff37723e */ /* 0x000fe200000010ff */
[----:B------:R0:W-:Y:S01]  /*40d0*/  @P3 STG.E.U16 desc[UR36][R6.64+0x32], R53 ;  /* 0x0000323506003986 */ /* 0x0001e2000c101524 */
[----:B------:R-:W-:Y:S01]  /*40e0*/  ISETP.GT.AND P3, PT, R3, RZ, P2 ;  /* 0x000000ff0300720c */ /* 0x000fe20001764270 */
[----:B------:R-:W-:Y:S01]  /*40f0*/  FMUL R29, R29, R56 ;  /* 0x000000381d1d7220 */ /* 0x000fe20000400000 */
[----:B------:R-:W-:Y:S01]  /*4100*/  F2FP.BF16.F32.PACK_AB R24, RZ, R24 ;  /* 0x00000018ff18723e */ /* 0x000fe200000010ff */
[-C--:B------:R-:W-:Y:S01]  /*4110*/  FMUL R30, R30, R56.reuse ;  /* 0x000000381e1e7220 */ /* 0x080fe20000400000 */
[----:B------:R-:W-:Y:S01]  /*4120*/  ISETP.GT.AND P0, PT, R64, 0x88, PT ;  /* 0x000000884000780c */ /* 0x000fe20003f04270 */
[----:B------:R-:W-:Y:S01]  /*4130*/  @P4 STG.E.U16 desc[UR36][R8.64+0x30], R54 ;  /* 0x0000303608004986 */ /* 0x000fe2000c101524 */
[----:B------:R-:W-:Y:S01]  /*4140*/  F2FP.BF16.F32.PACK_AB R25, RZ, R25 ;  /* 0x00000019ff19723e */ /* 0x000fe200000010ff */
[----:B------:R-:W-:Y:S01]  /*4150*/  FMUL R31, R31, R56 ;  /* 0x000000381f1f7220 */ /* 0x000fe20000400000 */
[C---:B------:R-:W-:Y:S01]  /*4160*/  ISETP.GT.AND P4, PT, R3.reuse, 0x8, P2 ;  /* 0x000000080300780c */ /* 0x040fe20001784270 */
[----:B------:R-:W-:Y:S01]  /*4170*/  @P1 STG.E.U16 desc[UR36][R8.64+0x32], R55 ;  /* 0x0000323708001986 */ /* 0x000fe2000c101524 */
[----:B------:R-:W-:Y:S01]  /*4180*/  ISETP.GT.AND P1, PT, R3, RZ, P0 ;  /* 0x000000ff0300720c */ /* 0x000fe20000724270 */
[----:B0-----:R-:W-:Y:S01]  /*4190*/  IMAD.IADD R7, R13, 0x1, R11 ;  /* 0x000000010d077824 */ /* 0x001fe200078e020b */
[----:B------:R-:W-:Y:S01]  /*41a0*/  F2FP.BF16.F32.PACK_AB R26, RZ, R26 ;  /* 0x0000001aff1a723e */ /* 0x000fe200000010ff */
[--C-:B------:R-:W-:Y:S01]  /*41b0*/  @P3 IMAD.MOV.U32 R4, RZ, RZ, R10.reuse ;  /* 0x000000ffff043224 */ /* 0x100fe200078e000a */
[----:B------:R-:W-:Y:S01]  /*41c0*/  F2FP.BF16.F32.PACK_AB R27, RZ, R27 ;  /* 0x0000001bff1b723e */ /* 0x000fe200000010ff */
[----:B------:R-:W-:Y:S01]  /*41d0*/  FMUL R32, R32, R56 ;  /* 0x0000003820207220 */ /* 0x000fe20000400000 */
[----:B------:R-:W-:Y:S01]  /*41e0*/  F2FP.BF16.F32.PACK_AB R28, RZ, R28 ;  /* 0x0000001cff1c723e */ /* 0x000fe200000010ff */
[-C--:B------:R-:W-:Y:S01]  /*41f0*/  FMUL R33, R33, R56.reuse ;  /* 0x0000003821217220 */ /* 0x080fe20000400000 */
[----:B------:R0:W-:Y:S01]  /*4200*/  @P3 STG.E.U16 desc[UR36][R4.64], R24 ;  /* 0x0000001804003986 */ /* 0x0001e2000c101524 */
[----:B------:R-:W-:Y:S01]  /*4210*/  ISETP.GT.AND P3, PT, R3, 0x1, P0 ;  /* 0x000000010300780c */ /* 0x000fe20000764270 */
[-C--:B------:R-:W-:Y:S01]  /*4220*/  FMUL R34, R34, R56.reuse ;  /* 0x0000003822227220 */ /* 0x080fe20000400000 */
[--C-:B------:R-:W-:Y:S01]  /*4230*/  @P4 IMAD.MOV.U32 R6, RZ, RZ, R10.reuse ;  /* 0x000000ffff064224 */ /* 0x100fe200078e000a */
[----:B------:R-:W-:Y:S01]  /*4240*/  F2FP.BF16.F32.PACK_AB R29, RZ, R29 ;  /* 0x0000001dff1d723e */ /* 0x000fe200000010ff */
[----:B------:R-:W-:Y:S01]  /*4250*/  FMUL R35, R35, R56 ;  /* 0x0000003823237220 */ /* 0x000fe20000400000 */
[----:B------:R-:W-:Y:S01]  /*4260*/  F2FP.BF16.F32.PACK_AB R30, RZ, R30 ;  /* 0x0000001eff1e723e */ /* 0x000fe200000010ff */
[-C--:B------:R-:W-:Y:S01]  /*4270*/  FMUL R36, R36, R56.reuse ;  /* 0x0000003824247220 */ /* 0x080fe20000400000 */
[----:B------:R-:W-:Y:S01]  /*4280*/  F2FP.BF16.F32.PACK_AB R31, RZ, R31 ;  /* 0x0000001fff1f723e */ /* 0x000fe200000010ff */
[----:B------:R-:W-:Y:S01]  /*4290*/  FMUL R37, R37, R56 ;  /* 0x0000003825257220 */ /* 0x000fe20000400000 */
[----:B------:R-:W-:Y:S01]  /*42a0*/  F2FP.BF16.F32.PACK_AB R32, RZ, R32 ;  /* 0x00000020ff20723e */ /* 0x000fe200000010ff */
[-C--:B------:R-:W-:Y:S01]  /*42b0*/  FMUL R38, R38, R56.reuse ;  /* 0x0000003826267220 */ /* 0x080fe20000400000 */
[----:B0-----:R-:W-:Y:S01]  /*42c0*/  @P5 IMAD.MOV.U32 R4, RZ, RZ, R10 ;  /* 0x000000ffff045224 */ /* 0x001fe200078e000a */
[----:B------:R-:W-:Y:S01]  /*42d0*/  F2FP.BF16.F32.PACK_AB R33, RZ, R33 ;  /* 0x00000021ff21723e */ /* 0x000fe200000010ff */
[----:B------:R-:W-:Y:S01]  /*42e0*/  FMUL R39, R39, R56 ;  /* 0x0000003827277220 */ /* 0x000fe20000400000 */
[----:B------:R-:W-:-:S02]  /*42f0*/  F2FP.BF16.F32.PACK_AB R34, RZ, R34 ;  /* 0x00000022ff22723e */ /* 0x000fc400000010ff */
[----:B------:R0:W-:Y:S01]  /*4300*/  @P5 STG.E.U16 desc[UR36][R4.64+0x2], R25 ;  /* 0x0000021904005986 */ /* 0x0001e2000c101524 */
[----:B------:R-:W-:Y:S02]  /*4310*/  F2FP.BF16.F32.PACK_AB R35, RZ, R35 ;  /* 0x00000023ff23723e */ /* 0x000fe400000010ff */
[----:B------:R-:W-:Y:S02]  /*4320*/  F2FP.BF16.F32.PACK_AB R36, RZ, R36 ;  /* 0x00000024ff24723e */ /* 0x000fe400000010ff */
[----:B------:R-:W-:Y:S02]  /*4330*/  F2FP.BF16.F32.PACK_AB R37, RZ, R37 ;  /* 0x00000025ff25723e */ /* 0x000fe400000010ff */
[----:B------:R-:W-:Y:S02]  /*4340*/  F2FP.BF16.F32.PACK_AB R38, RZ, R38 ;  /* 0x00000026ff26723e */ /* 0x000fe400000010ff */
[----:B------:R-:W-:Y:S02]  /*4350*/  F2FP.BF16.F32.PACK_AB R39, RZ, R39 ;  /* 0x00000027ff27723e */ /* 0x000fe400000010ff */
[----:B0-----:R-:W-:-:S05]  /*4360*/  IADD3 R4, P5, R21, R10, RZ ;  /* 0x0000000a15047210 */ /* 0x001fca0007fbe0ff */
[----:B------:R-:W-:Y:S01]  /*4370*/  IMAD.X R5, R15, 0x1, R5, P5 ;  /* 0x000000010f057824 */ /* 0x000fe200028e0605 */
[----:B------:R-:W-:-:S04]  /*4380*/  ISETP.GT.AND P5, PT, R3, 0x9, P0 ;  /* 0x000000090300780c */ /* 0x000fc800007a4270 */
[----:B------:R-:W-:Y:S01]  /*4390*/  @P1 STG.E.U16 desc[UR36][R4.64], R26 ;  /* 0x0000001a04001986 */ /* 0x000fe2000c101524 */
[----:B------:R-:W-:-:S03]  /*43a0*/  ISETP.GT.AND P1, PT, R3, 0x9, P2 ;  /* 0x000000090300780c */ /* 0x000fc60001724270 */
[----:B------:R0:W-:Y:S01]  /*43b0*/  @P3 STG.E.U16 desc[UR36][R4.64+0x2], R27 ;  /* 0x0000021b04003986 */ /* 0x0001e2000c101524 */
[----:B------:R-:W-:-:S03]  /*43c0*/  ISETP.GT.AND P3, PT, R3, 0x8, P0 ;  /* 0x000000080300780c */ /* 0x000fc60000764270 */
[----:B------:R-:W-:Y:S01]  /*43d0*/  @P4 STG.E.U16 desc[UR36][R6.64+0x10], R28 ;  /* 0x0000101c06004986 */ /* 0x000fe2000c101524 */
[----:B------:R-:W-:-:S05]  /*43e0*/  IADD3 R8, P4, R21, R10, RZ ;  /* 0x0000000a15087210 */ /* 0x000fca0007f9e0ff */
[----:B------:R-:W-:Y:S01]  /*43f0*/  IMAD.X R9, R7, 0x1, R15, P4 ;  /* 0x0000000107097824 */ /* 0x000fe200020e060f */
[----:B------:R-:W-:Y:S01]  /*4400*/  ISETP.GT.AND P4, PT, R3, 0x10, P2 ;  /* 0x000000100300780c */ /* 0x000fe20001784270 */
[----:B0-----:R-:W-:Y:S02]  /*4410*/  @P1 IMAD.MOV.U32 R4, RZ, RZ, R10 ;  /* 0x000000ffff041224 */ /* 0x001fe400078e000a */
[----:B------:R-:W-:-:S05]  /*4420*/  @P1 IMAD.MOV.U32 R5, RZ, RZ, R7 ;  /* 0x000000ffff051224 */ /* 0x000fca00078e0007 */
[----:B------:R0:W-:Y:S01]  /*4430*/  @P1 STG.E.U16 desc[UR36][R4.64+0x12], R29 ;  /* 0x0000121d04001986 */ /* 0x0001e2000c101524 */
[----:B------:R-:W-:-:S03]  /*4440*/  ISETP.GT.AND P1, PT, R3, 0x18, P2 ;  /* 0x000000180300780c */ /* 0x000fc60001724270 */
[----:B------:R-:W-:Y:S01]  /*4450*/  @P3 STG.E.U16 desc[UR36][R8.64+0x10], R30 ;  /* 0x0000101e08003986 */ /* 0x000fe2000c101524 */
[C---:B------:R-:W-:Y:S02]  /*4460*/  ISETP.GT.AND P3, PT, R3.reuse, 0x11, P2 ;  /* 0x000000110300780c */ /* 0x040fe40001764270 */
[----:B------:R-:W-:Y:S01]  /*4470*/  ISETP.GT.AND P2, PT, R3, 0x19, P2 ;  /* 0x000000190300780c */ /* 0x000fe20001744270 */
[----:B0-----:R-:W-:Y:S01]  /*4480*/  @P5 IMAD.MOV.U32 R4, RZ, RZ, R8 ;  /* 0x000000ffff045224 */ /* 0x001fe200078e0008 */
[----:B------:R-:W-:-:S05]  /*4490*/  @P5 MOV R5, R9 ;  /* 0x0000000900055202 */ /* 0x000fca0000000f00 */
[----:B------:R-:W-:Y:S01]  /*44a0*/  @P1 IMAD.MOV.U32 R6, RZ, RZ, R10 ;  /* 0x000000ffff061224 */ /* 0x000fe200078e000a */
[----:B------:R0:W-:Y:S01]  /*44b0*/  @P5 STG.E.U16 desc[UR36][R4.64+0x12], R31 ;  /* 0x0000121f04005986 */ /* 0x0001e2000c101524 */
[----:B------:R-:W-:-:S04]  /*44c0*/  ISETP.GT.AND P5, PT, R3, 0x10, P0 ;  /* 0x000000100300780c */ /* 0x000fc800007a4270 */
[--C-:B------:R-:W-:Y:S02]  /*44d0*/  @P2 IMAD.MOV.U32 R11, RZ, RZ, R7.reuse ;  /* 0x000000ffff0b2224 */ /* 0x100fe400078e0007 */
[----:B0-----:R-:W-:Y:S02]  /*44e0*/  @P4 IMAD.MOV.U32 R4, RZ, RZ, R10 ;  /* 0x000000ffff044224 */ /* 0x001fe400078e000a */
[----:B------:R-:W-:-:S05]  /*44f0*/  @P4 IMAD.MOV.U32 R5, RZ, RZ, R7 ;  /* 0x000000ffff054224 */ /* 0x000fca00078e0007 */
[----:B------:R0:W-:Y:S01]  /*4500*/  @P4 STG.E.U16 desc[UR36][R4.64+0x20], R32 ;  /* 0x0000202004004986 */ /* 0x0001e2000c101524 */
[----:B------:R-:W-:Y:S01]  /*4510*/  ISETP.GT.AND P4, PT, R3, 0x11, P0 ;  /* 0x000000110300780c */ /* 0x000fe20000784270 */
[----:B0-----:R-:W-:Y:S02]  /*4520*/  @P3 IMAD.MOV.U32 R4, RZ, RZ, R10 ;  /* 0x000000ffff043224 */ /* 0x001fe400078e000a */
[----:B------:R-:W-:-:S05]  /*4530*/  @P3 IMAD.MOV.U32 R5, RZ, RZ, R7 ;  /* 0x000000ffff053224 */ /* 0x000fca00078e0007 */
[----:B------:R0:W-:Y:S01]  /*4540*/  @P3 STG.E.U16 desc[UR36][R4.64+0x22], R33 ;  /* 0x0000222104003986 */ /* 0x0001e2000c101524 */
[C---:B------:R-:W-:Y:S02]  /*4550*/  ISETP.GT.AND P3, PT, R3.reuse, 0x18, P0 ;  /* 0x000000180300780c */ /* 0x040fe40000764270 */
[----:B------:R-:W-:Y:S01]  /*4560*/  ISETP.GT.AND P0, PT, R3, 0x19, P0 ;  /* 0x000000190300780c */ /* 0x000fe20000704270 */
[----:B0-----:R-:W-:Y:S02]  /*4570*/  @P5 IMAD.MOV.U32 R4, RZ, RZ, R8 ;  /* 0x000000ffff045224 */ /* 0x001fe400078e0008 */
[----:B------:R-:W-:-:S05]  /*4580*/  @P5 IMAD.MOV.U32 R5, RZ, RZ, R9 ;  /* 0x000000ffff055224 */ /* 0x000fca00078e0009 */
[----:B------:R0:W-:Y:S02]  /*4590*/  @P5 STG.E.U16 desc[UR36][R4.64+0x20], R34 ;  /* 0x0000202204005986 */ /* 0x0001e4000c101524 */
[----:B0-----:R-:W-:Y:S02]  /*45a0*/  @P4 IMAD.MOV.U32 R4, RZ, RZ, R8 ;  /* 0x000000ffff044224 */ /* 0x001fe400078e0008 */
[----:B------:R-:W-:-:S05]  /*45b0*/  @P4 IMAD.MOV.U32 R5, RZ, RZ, R9 ;  /* 0x000000ffff054224 */ /* 0x000fca00078e0009 */
[----:B------:R0:W-:Y:S04]  /*45c0*/  @P4 STG.E.U16 desc[UR36][R4.64+0x22], R35 ;  /* 0x0000222304004986 */ /* 0x0001e8000c101524 */
[----:B------:R1:W-:Y:S04]  /*45d0*/  @P1 STG.E.U16 desc[UR36][R6.64+0x30], R36 ;  /* 0x0000302406001986 */ /* 0x0003e8000c101524 */
[----:B------:R1:W-:Y:S01]  /*45e0*/  @P2 STG.E.U16 desc[UR36][R10.64+0x32], R37 ;  /* 0x000032250a002986 */ /* 0x0003e2000c101524 */
[----:B0-----:R-:W-:Y:S02]  /*45f0*/  @P3 IMAD.MOV.U32 R4, RZ, RZ, R8 ;  /* 0x000000ffff043224 */ /* 0x001fe400078e0008 */
[----:B------:R-:W-:-:S05]  /*4600*/  @P3 IMAD.MOV.U32 R5, RZ, RZ, R9 ;  /* 0x000000ffff053224 */ /* 0x000fca00078e0009 */
[----:B------:R1:W-:Y:S04]  /*4610*/  @P3 STG.E.U16 desc[UR36][R4.64+0x30], R38 ;  /* 0x0000302604003986 */ /* 0x0003e8000c101524 */
[----:B------:R1:W-:Y:S02]  /*4620*/  @P0 STG.E.U16 desc[UR36][R8.64+0x32], R39 ;  /* 0x0000322708000986 */ /* 0x0003e4000c101524 */
.L_x_88:
[----:B------:R-:W-:Y:S05]  /*4630*/  BSYNC B0 ;  /* 0x0000000000007941 */ /* 0x000fea0003800000 */
.L_x_28:
[----:B------:R-:W-:Y:S01]  /*4640*/  ULDC UR4, c[0x0][0xc] ;  /* 0x0000030000047ab9 */ /* 0x000fe20000000800 */
[----:B------:R-:W-:Y:S01]  /*4650*/  ULDC UR5, c[0x0][0x10] ;  /* 0x0000040000057ab9 */ /* 0x000fe20000000800 */
[----:B------:R-:W2:Y:S01]  /*4660*/  LDC R3, c[0x0][0x14] ;  /* 0x00000500ff037b82 */ /* 0x000ea20000000800 */
[----:B------:R-:W-:Y:S01]  /*4670*/  UIMAD.WIDE.U32 UR4, UR4, UR5, URZ ;  /* 0x00000005040472a5 */ /* 0x000fe2000f8e003f */
[----:B------:R-:W-:Y:S02]  /*4680*/  IMAD.MOV.U32 R58, RZ, RZ, -0x1 ;  /* 0xffffffffff3a7424 */ /* 0x000fe400078e00ff */
[----:B------:R-:W-:-:S03]  /*4690*/  IMAD.MOV.U32 R23, RZ, RZ, -0x1 ;  /* 0xffffffffff177424 */ /* 0x000fc600078e00ff */
[----:B--2---:R-:W-:-:S04]  /*46a0*/  IMAD.WIDE.U32 R16, R3, UR4, R16 ;  /* 0x0000000403107c25 */ /* 0x004fc8000f8e0010 */
[----:B------:R-:W-:Y:S01]  /*46b0*/  IMAD R3, R3, UR5, RZ ;  /* 0x0000000503037c24 */ /* 0x000fe2000f8e02ff */
[----:B------:R-:W-:Y:S02]  /*46c0*/  ULDC.64 UR4, c[0x0][0x650] ;  /* 0x0001940000047ab9 */ /* 0x000fe40000000a00 */
[----:B------:R-:W-:Y:S01]  /*46d0*/  ISETP.GE.U32.AND P0, PT, R16, UR4, PT ;  /* 0x0000000410007c0c */ /* 0x000fe2000bf06070 */
[--C-:B------:R-:W-:Y:S01]  /*46e0*/  IMAD.IADD R17, R17, 0x1, R3.reuse ;  /* 0x0000000111117824 */ /* 0x100fe200078e0203 */
[----:B------:R-:W-:-:S04]  /*46f0*/  PRMT R3, RZ, 0x7610, R3 ;  /* 0x00007610ff037816 */ /* 0x000fc80000000003 */
[----:B------:R-:W-:-:S13]  /*4700*/  ISETP.GE.U32.AND.EX P0, PT, R17, UR5, PT, P0 ;  /* 0x0000000511007c0c */ /* 0x000fda000bf06100 */
[----:B------:R-:W-:Y:S05]  /*4710*/  @P0 BRA `(.L_x_89) ;  /* 0x0000000400640947 */ /* 0x000fea0003800000 */
[----:B------:R-:W2:Y:S01]  /*4720*/  S2R R12, SR_CTAID.X ;  /* 0x00000000000c7919 */ /* 0x000ea20000002500 */
[----:B01----:R-:W0:Y:S01]  /*4730*/  LDC.64 R10, c[0x0][0x628] ;  /* 0x00018a00ff0a7b82 */ /* 0x003e220000000a00 */
[----:B------:R-:W-:Y:S01]  /*4740*/  ULDC UR4, c[0x0][0x150] ;  /* 0x0000540000047ab9 */ /* 0x000fe20000000800 */
[----:B------:R-:W-:Y:S01]  /*4750*/  IMAD.MOV.U32 R8, RZ, RZ, R16 ;  /* 0x000000ffff087224 */ /* 0x000fe200078e0010 */
[----:B------:R-:W1:Y:S01]  /*4760*/  S2R R24, SR_CTAID.Y ;  /* 0x0000000000187919 */ /* 0x000e620000002600 */
[----:B------:R-:W-:-:S04]  /*4770*/  IMAD.MOV.U32 R9, RZ, RZ, R17 ;  /* 0x000000ffff097224 */ /* 0x000fc800078e0011 */
[----:B------:R-:W1:Y:S08]  /*4780*/  LDC R21, c[0x0][0x144] ;  /* 0x00005100ff157b82 */ /* 0x000e700000000800 */
[----:B------:R-:W1:Y:S08]  /*4790*/  LDC R0, c[0x0][0x630] ;  /* 0x00018c00ff007b82 */ /* 0x000e700000000800 */
[----:B------:R-:W1:Y:S01]  /*47a0*/  LDC.64 R14, c[0x0][0x620] ;  /* 0x00018800ff0e7b82 */ /* 0x000e620000000a00 */
[----:B0-----:R-:W-:-:S04]  /*47b0*/  ISETP.NE.U32.AND P0, PT, R10, RZ, PT ;  /* 0x000000ff0a00720c */ /* 0x001fc80003f05070 */
[----:B------:R-:W-:Y:S02]  /*47c0*/  ISETP.NE.AND.EX P0, PT, R11, RZ, PT, P0 ;  /* 0x000000ff0b00720c */ /* 0x000fe40003f05300 */
[----:B--2---:R-:W-:-:S05]  /*47d0*/  I2FP.F32.U32 R3, R12 ;  /* 0x0000000c00037245 */ /* 0x004fca0000201000 */
[----:B------:R-:W-:-:S04]  /*47e0*/  FMUL R3, R3, UR4 ;  /* 0x0000000403037c20 */ /* 0x000fc80008400000 */
[----:B------:R0:W2:Y:S02]  /*47f0*/  F2I.U32.TRUNC.NTZ R20, R3 ;  /* 0x0000000300147305 */ /* 0x0000a4000020f000 */
[----:B------:R-:W-:Y:S05]  /*4800*/  @!P0 BRA `(.L_x_90) ;  /* 0x0000000000288947 */ /* 0x000fea0003800000 */
[----:B0-----:R-:W0:Y:S02]  /*4810*/  LDC R3, c[0x0][0x634] ;  /* 0x00018d00ff037b82 */ /* 0x001e240000000800 */
[----:B0-----:R-:W-:-:S05]  /*4820*/  IADD3 R3, P0, R16, R3, RZ ;  /* 0x0000000310037210 */ /* 0x001fca0007f1e0ff */
[----:B------:R-:W-:-:S04]  /*4830*/  IMAD.X R13, RZ, RZ, R17, P0 ;  /* 0x000000ffff0d7224 */ /* 0x000fc800000e0611 */
[----:B------:R-:W-:-:S04]  /*4840*/  IMAD.WIDE.U32 R4, R13, R10, RZ ;  /* 0x0000000a0d047225 */ /* 0x000fc800078e00ff */
[----:B------:R-:W-:-:S04]  /*4850*/  IMAD.WIDE.U32 R6, P0, R3, R11, R4 ;  /* 0x0000000b03067225 */ /* 0x000fc80007800004 */
[----:B------:R-:W-:Y:S01]  /*4860*/  IMAD.WIDE.U32 R4, R3, R10, RZ ;  /* 0x0000000a03047225 */ /* 0x000fe200078e00ff */
[----:B------:R-:W-:-:S03]  /*4870*/  IADD3.X R9, RZ, RZ, RZ, P0, !PT ;  /* 0x000000ffff097210 */ /* 0x000fc600007fe4ff */
[----:B------:R-:W-:Y:S01]  /*4880*/  IMAD.MOV.U32 R8, RZ, RZ, R7 ;  /* 0x000000ffff087224 */ /* 0x000fe200078e0007 */
[----:B------:R-:W-:-:S05]  /*4890*/  IADD3 RZ, P0, R5, R6, RZ ;  /* 0x0000000605ff7210 */ /* 0x000fca0007f1e0ff */
[----:B------:R-:W-:-:S08]  /*48a0*/  IMAD.WIDE.U32.X R8, R13, R11, R8, P0 ;  /* 0x0000000b0d087225 */ /* 0x000fd000000e0408 */
.L_x_90:
[----:B------:R-:W3:Y:S01]  /*48b0*/  LDC.64 R28, c[0x0][0x640] ;  /* 0x00019000ff1c7b82 */ /* 0x000ee20000000a00 */
[-CC-:B-1----:R-:W-:Y:S01]  /*48c0*/  SHF.R.U64 R23, R8, R0.reuse, R9.reuse ;  /* 0x0000000008177219 */ /* 0x182fe20000001209 */
[----:B--2---:R-:W-:Y:S01]  /*48d0*/  IMAD.MOV R20, RZ, RZ, -R20 ;  /* 0x000000ffff147224 */ /* 0x004fe200078e0a14 */
[----:B------:R-:W-:Y:S01]  /*48e0*/  SHF.R.U32.HI R0, RZ, R0, R9 ;  /* 0x00000000ff007219 */ /* 0x000fe20000011609 */
[----:B------:R-:W-:Y:S01]  /*48f0*/  ULDC UR4, c[0x0][0x154] ;  /* 0x0000550000047ab9 */ /* 0x000fe20000000800 */
[----:B0-----:R-:W-:Y:S01]  /*4900*/  IADD3 R3, P0, RZ, -R23, RZ ;  /* 0x80000017ff037210 */ /* 0x001fe20007f1e0ff */
[----:B------:R-:W-:Y:S02]  /*4910*/  IMAD R21, R21, R20, R12 ;  /* 0x0000001415157224 */ /* 0x000fe400078e020c */
[----:B------:R-:W0:Y:S01]  /*4920*/  LDC R6, c[0x0][0x618] ;  /* 0x00018600ff067b82 */ /* 0x000e220000000800 */
[----:B------:R-:W-:Y:S02]  /*4930*/  IMAD.MOV.U32 R7, RZ, RZ, 0x1 ;  /* 0x00000001ff077424 */ /* 0x000fe400078e00ff */
[----:B------:R-:W-:-:S04]  /*4940*/  IMAD.X R5, RZ, RZ, ~R0, P0 ;  /* 0x000000ffff057224 */ /* 0x000fc800000e0e00 */
[-C--:B------:R-:W-:Y:S01]  /*4950*/  IMAD R0, R5, R14.reuse, RZ ;  /* 0x0000000e05007224 */ /* 0x080fe200078e02ff */
[----:B------:R-:W1:Y:S01]  /*4960*/  LDC R8, c[0x0][0x608] ;  /* 0x00018200ff087b82 */ /* 0x000e620000000800 */
[----:B------:R-:W-:-:S04]  /*4970*/  IMAD.WIDE.U32 R4, R3, R14, R16 ;  /* 0x0000000e03047225 */ /* 0x000fc800078e0010 */
[----:B------:R-:W-:Y:S01]  /*4980*/  IMAD R3, R3, R15, R0 ;  /* 0x0000000f03037224 */ /* 0x000fe200078e0200 */
[----:B------:R-:W-:Y:S02]  /*4990*/  I2FP.F32.U32 R0, R24 ;  /* 0x0000001800007245 */ /* 0x000fe40000201000 */
[----:B------:R-:W2:Y:S01]  /*49a0*/  LDC R26, c[0x0][0x658] ;  /* 0x00019600ff1a7b82 */ /* 0x000ea20000000800 */
[----:B------:R-:W-:Y:S01]  /*49b0*/  IMAD.IADD R3, R5, 0x1, R3 ;  /* 0x0000000105037824 */ /* 0x000fe200078e0203 */
[----:B---3--:R-:W-:Y:S01]  /*49c0*/  ISETP.NE.U32.AND P0, PT, R28, RZ, PT ;  /* 0x000000ff1c00720c */ /* 0x008fe20003f05070 */
[----:B------:R-:W-:Y:S01]  /*49d0*/  FMUL R0, R0, UR4 ;  /* 0x0000000400007c20 */ /* 0x000fe20008400000 */
[----:B------:R-:W-:Y:S02]  /*49e0*/  IMAD.MOV.U32 R5, RZ, RZ, -0x1 ;  /* 0xffffffffff057424 */ /* 0x000fe400078e00ff */
[----:B------:R-:W-:Y:S01]  /*49f0*/  ISETP.NE.AND.EX P0, PT, R29, RZ, PT, P0 ;  /* 0x000000ff1d00720c */ /* 0x000fe20003f05300 */
[----:B------:R3:W2:Y:S01]  /*4a00*/  F2I.U32.TRUNC.NTZ R13, R0 ;  /* 0x00000000000d7305 */ /* 0x0006a2000020f000 */
[----:B------:R-:W3:Y:S01]  /*4a10*/  LDC R15, c[0x0][0x148] ;  /* 0x00005200ff0f7b82 */ /* 0x000ee20000000800 */
[----:B0-----:R-:W-:-:S02]  /*4a20*/  SHF.R.U64 R12, R4, R6, R3 ;  /* 0x00000006040c7219 */ /* 0x001fc40000001203 */
[----:B------:R-:W-:-:S05]  /*4a30*/  SHF.R.U32.HI R3, RZ, R6, R3 ;  /* 0x00000006ff037219 */ /* 0x000fca0000011603 */
[----:B------:R-:W0:Y:S01]  /*4a40*/  LDC R20, c[0x0][0x600] ;  /* 0x00018000ff147b82 */ /* 0x000e220000000800 */
[-CC-:B-1----:R-:W-:Y:S02]  /*4a50*/  SHF.R.U64 R10, R12, R8.reuse, R3.reuse ;  /* 0x000000080c0a7219 */ /* 0x182fe40000001203 */
[----:B------:R-:W-:-:S05]  /*4a60*/  SHF.R.U32.HI R3, RZ, R8, R3 ;  /* 0x00000008ff037219 */ /* 0x000fca0000011603 */
[----:B------:R-:W1:Y:S01]  /*4a70*/  LDC R27, c[0x0][0x648] ;  /* 0x00019200ff1b7b82 */ /* 0x000e620000000800 */
[-C--:B--2---:R-:W-:Y:S02]  /*4a80*/  SHF.L.U32 R4, R5, R26.reuse, RZ ;  /* 0x0000001a05047219 */ /* 0x084fe400000006ff */
[-CC-:B------:R-:W-:Y:S02]  /*4a90*/  SHF.R.U64 R14, R10, R26.reuse, R3.reuse ;  /* 0x0000001a0a0e7219 */ /* 0x180fe40000001203 */
[----:B------:R-:W-:Y:S02]  /*4aa0*/  SHF.R.U32.HI R5, RZ, R26, R3 ;  /* 0x0000001aff057219 */ /* 0x000fe40000011603 */
[----:B------:R-:W-:Y:S01]  /*4ab0*/  LOP3.LUT R25, RZ, R4, RZ, 0x33, !PT ;  /* 0x00000004ff197212 */ /* 0x000fe200078e33ff */
[----:B------:R-:W2:Y:S01]  /*4ac0*/  LDC R30, c[0x0][0x638] ;  /* 0x00018e00ff1e7b82 */ /* 0x000ea20000000800 */
[----:B------:R-:W-:Y:S01]  /*4ad0*/  SHF.L.U32 R26, R7, R26, RZ ;  /* 0x0000001a071a7219 */ /* 0x000fe200000006ff */
[----:B------:R-:W-:-:S06]  /*4ae0*/  IMAD.MOV.U32 R4, RZ, RZ, R14 ;  /* 0x000000ffff047224 */ /* 0x000fcc00078e000e */
[----:B------:R-:W0:Y:S01]  /*4af0*/  LDC R31, c[0x0][0x610] ;  /* 0x00018400ff1f7b82 */ /* 0x000e220000000800 */
[----:B------:R-:W-:Y:S05]  /*4b00*/  @!P0 BRA `(.L_x_91) ;  /* 0x0000000000288947 */ /* 0x000fea0003800000 */
[----:B------:R-:W4:Y:S02]  /*4b10*/  LDC R3, c[0x0][0x64c] ;  /* 0x00019300ff037b82 */ /* 0x000f240000000800 */
[----:B----4-:R-:W-:-:S05]  /*4b20*/  IADD3 R3, P0, R14, R3, RZ ;  /* 0x000000030e037210 */ /* 0x010fca0007f1e0ff */
        /* <DEDUP_REMOVED lines=8> */
.L_x_91:
[----:B------:R-:W-:Y:S01]  /*4bb0*/  ISETP.NE.AND P0, PT, R2, 0x1, PT ;  /* 0x000000010200780c */ /* 0x000fe20003f05270 */
[----:B0-----:R-:W-:Y:S01]  /*4bc0*/  VIADD R7, R20, 0xffffffff ;  /* 0xffffffff14077836 */ /* 0x001fe20000000000 */
[----:B-1-3--:R-:W-:Y:S01]  /*4bd0*/  SHF.R.U64 R0, R4, R27, R5 ;  /* 0x0000001b04007219 */ /* 0x00afe20000001205 */
[----:B------:R-:W-:Y:S01]  /*4be0*/  IMAD.MOV R13, RZ, RZ, -R13 ;  /* 0x000000ffff0d7224 */ /* 0x000fe200078e0a0d */
[----:B------:R-:W-:Y:S01]  /*4bf0*/  LOP3.LUT R5, R10, R25, RZ, 0xc0, !PT ;  /* 0x000000190a057212 */ /* 0x000fe200078ec0ff */
[----:B------:R-:W-:Y:S01]  /*4c00*/  IMAD.MOV.U32 R4, RZ, RZ, 0x1 ;  /* 0x00000001ff047424 */ /* 0x000fe200078e00ff */
[----:B------:R-:W-:Y:S01]  /*4c10*/  LOP3.LUT R12, R12, R7, RZ, 0xc0, !PT ;  /* 0x000000070c0c7212 */ /* 0x000fe200078ec0ff */
[----:B------:R-:W-:Y:S02]  /*4c20*/  IMAD.MOV R3, RZ, RZ, -R0 ;  /* 0x000000ffff037224 */ /* 0x000fe400078e0a00 */
[----:B------:R-:W-:Y:S02]  /*4c30*/  IMAD R0, R26, R0, R5 ;  /* 0x000000001a007224 */ /* 0x000fe400078e0205 */
[----:B--2---:R-:W-:-:S02]  /*4c40*/  IMAD R3, R3, R30, R14 ;  /* 0x0000001e03037224 */ /* 0x004fc400078e020e */
[----:B------:R-:W-:Y:S02]  /*4c50*/  @P0 IMAD R21, R15, R13, R24 ;  /* 0x0000000d0f150224 */ /* 0x000fe400078e0218 */
[----:B------:R-:W-:Y:S01]  /*4c60*/  IMAD R5, R3, R20, R12 ;  /* 0x0000001403057224 */ /* 0x000fe200078e020c */
[----:B------:R-:W-:Y:S01]  /*4c70*/  PRMT R3, R4, 0x7610, R3 ;  /* 0x0000761004037816 */ /* 0x000fe20000000003 */
[----:B------:R-:W-:-:S05]  /*4c80*/  IMAD R0, R0, R31, R21 ;  /* 0x0000001f00007224 */ /* 0x000fca00078e0215 */
[----:B------:R-:W-:Y:S02]  /*4c90*/  SEL R58, R5, R0, !P0 ;  /* 0x00000000053a7207 */ /* 0x000fe40004000000 */
[----:B------:R-:W-:-:S07]  /*4ca0*/  SEL R0, R0, R5, !P0 ;  /* 0x0000000500007207 */ /* 0x000fce0004000000 */
.L_x_89:
[----:B------:R-:W-:Y:S01]  /*4cb0*/  LOP3.LUT P0, RZ, R3, 0xff, RZ, 0xc0, !PT ;  /* 0x000000ff03ff7812 */ /* 0x000fe2000780c0ff */
[----:B------:R-:W-:-:S12]  /*4cc0*/  IMAD.MOV.U32 R60, RZ, RZ, R0 ;  /* 0x000000ffff3c7224 */ /* 0x000fd800078e0000 */
[----:B------:R-:W-:Y:S05]  /*4cd0*/  @P0 BRA `(.L_x_92) ;  /* 0xffffffc000a40947 */ /* 0x000fea000383ffff */
[----:B------:R-:W-:Y:S05]  /*4ce0*/  EXIT ;  /* 0x000000000000794d */ /* 0x000fea0003800000 */
.L_x_3:
[----:B0-----:R-:W-:Y:S01]  /*4cf0*/  ULDC.64 UR4, c[0x0][0x650] ;  /* 0x0001940000047ab9 */ /* 0x001fe20000000a00 */
        /* <DEDUP_REMOVED lines=8> */
[----:B------:R-:W-:Y:S01]  /*4d80*/  MOV R10, R16 ;  /* 0x00000010000a7202 */ /* 0x000fe20000000f00 */
[----:B------:R-:W-:-:S06]  /*4d90*/  IMAD.MOV.U32 R11, RZ, RZ, R17 ;  /* 0x000000ffff0b7224 */ /* 0x000fcc00078e0011 */
        /* <DEDUP_REMOVED lines=15> */
.L_x_94:
[--C-:B------:R-:W-:Y:S01]  /*4e90*/  SHF.R.U64 R12, R10, R14, R11.reuse ;  /* 0x0000000e0a0c7219 */ /* 0x100fe2000000120b */
[----:B------:R-:W0:Y:S01]  /*4ea0*/  LDC R22, c[0x0][0x618] ;  /* 0x00018600ff167b82 */ /* 0x000e220000000800 */
[----:B------:R-:W-:Y:S01]  /*4eb0*/  I2FP.F32.U32 R6, R4 ;  /* 0x0000000400067245 */ /* 0x000fe20000201000 */
[----:B------:R-:W-:Y:S01]  /*4ec0*/  ULDC UR4, c[0x0][0x150] ;  /* 0x0000540000047ab9 */ /* 0x000fe20000000800 */
[----:B------:R-:W-:Y:S02]  /*4ed0*/  SHF.R.U32.HI R5, RZ, R14, R11 ;  /* 0x0000000eff057219 */ /* 0x000fe4000001160b */
[----:B------:R-:W-:Y:S01]  /*4ee0*/  IADD3 R9, P0, RZ, -R12, RZ ;  /* 0x8000000cff097210 */ /* 0x000fe20007f1e0ff */
[----:B------:R-:W-:Y:S01]  /*4ef0*/  FMUL R11, R6, UR4 ;  /* 0x00000004060b7c20 */ /* 0x000fe20008400000 */
[----:B------:R-:W-:Y:S01]  /*4f00*/  ULDC UR4, c[0x0][0x154] ;  /* 0x0000550000047ab9 */ /* 0x000fe20000000800 */
[----:B------:R-:W1:Y:S02]  /*4f10*/  LDC.64 R24, c[0x0][0x640] ;  /* 0x00019000ff187b82 */ /* 0x000e640000000a00 */
[----:B------:R-:W-:-:S02]  /*4f20*/  IMAD.X R5, RZ, RZ, ~R5, P0 ;  /* 0x000000ffff057224 */ /* 0x000fc400000e0e05 */
[----:B------:R-:W2:Y:S01]  /*4f30*/  F2I.U32.TRUNC.NTZ R11, R11 ;  /* 0x0000000b000b7305 */ /* 0x000ea2000020f000 */
[----:B------:R-:W-:-:S03]  /*4f40*/  IMAD.WIDE.U32 R6, R9, R20, R16 ;  /* 0x0000001409067225 */ /* 0x000fc600078e0010 */
[----:B------:R-:W3:Y:S01]  /*4f50*/  LDC R13, c[0x0][0x144] ;  /* 0x00005100ff0d7b82 */ /* 0x000ee20000000800 */
[----:B------:R-:W-:-:S04]  /*4f60*/  IMAD R8, R5, R20, RZ ;  /* 0x0000001405087224 */ /* 0x000fc800078e02ff */
[----:B------:R-:W-:Y:S02]  /*4f70*/  IMAD R5, R9, R21, R8 ;  /* 0x0000001509057224 */ /* 0x000fe400078e0208 */
[----:B------:R-:W-:Y:S01]  /*4f80*/  IMAD.MOV.U32 R8, RZ, RZ, -0x1 ;  /* 0xffffffffff087424 */ /* 0x000fe200078e00ff */
[----:B------:R-:W4:Y:S01]  /*4f90*/  LDC R14, c[0x0][0x608] ;  /* 0x00018200ff0e7b82 */ /* 0x000f220000000800 */
[----:B------:R-:W-:Y:S01]  /*4fa0*/  IMAD.IADD R5, R7, 0x1, R5 ;  /* 0x0000000107057824 */ /* 0x000fe200078e0205 */
[----:B------:R-:W-:-:S04]  /*4fb0*/  I2FP.F32.U32 R7, R3 ;  /* 0x0000000300077245 */ /* 0x000fc80000201000 */
[-C--:B0-----:R-:W-:Y:S01]  /*4fc0*/  SHF.R.U64 R10, R6, R22.reuse, R5 ;  /* 0x00000016060a7219 */ /* 0x081fe20000001205 */
[----:B--2---:R-:W-:Y:S01]  /*4fd0*/  IMAD.MOV R6, RZ, RZ, -R11 ;  /* 0x000000ffff067224 */ /* 0x004fe200078e0a0b */
[----:B------:R-:W0:Y:S01]  /*4fe0*/  LDC R9, c[0x0][0x658] ;  /* 0x00019600ff097b82 */ /* 0x000e220000000800 */
[----:B-1----:R-:W-:Y:S01]  /*4ff0*/  ISETP.NE.U32.AND P0, PT, R24, RZ, PT ;  /* 0x000000ff1800720c */ /* 0x002fe20003f05070 */
[----:B------:R-:W-:Y:S01]  /*5000*/  FMUL R7, R7, UR4 ;  /* 0x0000000407077c20 */ /* 0x000fe20008400000 */
[----:B------:R-:W-:Y:S02]  /*5010*/  SHF.R.U32.HI R5, RZ, R22, R5 ;  /* 0x00000016ff057219 */ /* 0x000fe40000011605 */
[----:B------:R-:W-:-:S03]  /*5020*/  ISETP.NE.AND.EX P0, PT, R25, RZ, PT, P0 ;  /* 0x000000ff1900720c */ /* 0x000fc60003f05300 */
[----:B------:R-:W1:Y:S01]  /*5030*/  LDC R20, c[0x0][0x148] ;  /* 0x00005200ff147b82 */ /* 0x000e620000000800 */
[----:B---3--:R-:W-:Y:S02]  /*5040*/  IMAD R23, R13, R6, R4 ;  /* 0x000000060d177224 */ /* 0x008fe400078e0204 */
[----:B------:R-:W-:-:S05]  /*5050*/  IMAD.MOV.U32 R6, RZ, RZ, 0x1 ;  /* 0x00000001ff067424 */ /* 0x000fca00078e00ff */
[----:B------:R-:W2:Y:S01]  /*5060*/  LDC R21, c[0x0][0x600] ;  /* 0x00018000ff157b82 */ /* 0x000ea20000000800 */
[-CC-:B----4-:R-:W-:Y:S02]  /*5070*/  SHF.R.U64 R13, R10, R14.reuse, R5.reuse ;  /* 0x0000000e0a0d7219 */ /* 0x190fe40000001205 */
[----:B------:R-:W-:Y:S02]  /*5080*/  SHF.R.U32.HI R4, RZ, R14, R5 ;  /* 0x0000000eff047219 */ /* 0x000fe40000011605 */
[----:B------:R3:W4:Y:S03]  /*5090*/  F2I.U32.TRUNC.NTZ R14, R7 ;  /* 0x00000007000e7305 */ /* 0x000726000020f000 */
[----:B------:R-:W1:Y:S01]  /*50a0*/  LDC R26, c[0x0][0x648] ;  /* 0x00019200ff1a7b82 */ /* 0x000e620000000800 */
[-C--:B0-----:R-:W-:Y:S02]  /*50b0*/  SHF.R.U64 R15, R13, R9.reuse, R4 ;  /* 0x000000090d0f7219 */ /* 0x081fe40000001204 */
[----:B------:R-:W-:-:S02]  /*50c0*/  SHF.L.U32 R8, R8, R9, RZ ;  /* 0x0000000908087219 */ /* 0x000fc400000006ff */
[-C--:B------:R-:W-:Y:S01]  /*50d0*/  SHF.R.U32.HI R5, RZ, R9.reuse, R4 ;  /* 0x00000009ff057219 */ /* 0x080fe20000011604 */
[----:B------:R-:W-:Y:S01]  /*50e0*/  IMAD.MOV.U32 R4, RZ, RZ, R15 ;  /* 0x000000ffff047224 */ /* 0x000fe200078e000f */
[----:B------:R-:W-:Y:S01]  /*50f0*/  SHF.L.U32 R22, R6, R9, RZ ;  /* 0x0000000906167219 */ /* 0x000fe200000006ff */
[----:B------:R-:W0:Y:S01]  /*5100*/  LDC R27, c[0x0][0x638] ;  /* 0x00018e00ff1b7b82 */ /* 0x000e220000000800 */
[----:B------:R-:W-:-:S07]  /*5110*/  LOP3.LUT R28, RZ, R8, RZ, 0x33, !PT ;  /* 0x00000008ff1c7212 */ /* 0x000fce00078e33ff */
        /* <DEDUP_REMOVED lines=12> */
.L_x_95:
[----:B------:R-:W-:Y:S01]  /*51e0*/  ISETP.NE.AND P0, PT, R2, 0x1, PT ;  /* 0x000000010200780c */ /* 0x000fe20003f05270 */
[----:B--2---:R-:W-:Y:S01]  /*51f0*/  VIADD R7, R21, 0xffffffff ;  /* 0xffffffff15077836 */ /* 0x004fe20000000000 */
[----:B-1----:R-:W-:Y:S01]  /*5200*/  SHF.R.U64 R5, R4, R26, R5 ;  /* 0x0000001a04057219 */ /* 0x002fe20000001205 */
[----:B------:R-:W-:Y:S01]  /*5210*/  IMAD.MOV R14, RZ, RZ, -R14 ;  /* 0x000000ffff0e7224 */ /* 0x000fe200078e0a0e */
[----:B------:R-:W-:Y:S01]  /*5220*/  LOP3.LUT R4, R13, R28, RZ, 0xc0, !PT ;  /* 0x0000001c0d047212 */ /* 0x000fe200078ec0ff */
[----:B------:R-:W-:Y:S01]  /*5230*/  IMAD.MOV.U32 R8, RZ, RZ, R12 ;  /* 0x000000ffff087224 */ /* 0x000fe200078e000c */
[----:B------:R-:W-:Y:S01]  /*5240*/  LOP3.LUT R10, R10, R7, RZ, 0xc0, !PT ;  /* 0x000000070a0a7212 */ /* 0x000fe200078ec0ff */
[----:B------:R-:W-:Y:S02]  /*5250*/  IMAD.MOV R6, RZ, RZ, -R5 ;  /* 0x000000ffff067224 */ /* 0x000fe400078e0a05 */
[----:B------:R-:W-:-:S04]  /*5260*/  IMAD R4, R22, R5, R4 ;  /* 0x0000000516047224 */ /* 0x000fc800078e0204 */
[----:B------:R-:W-:Y:S02]  /*5270*/  @P0 IMAD R23, R20, R14, R3 ;  /* 0x0000000e14170224 */ /* 0x000fe400078e0203 */
[----:B0-----:R-:W-:Y:S02]  /*5280*/  IMAD R3, R6, R27, R15 ;  /* 0x0000001b06037224 */ /* 0x001fe400078e020f */
[----:B------:R-:W-:Y:S02]  /*5290*/  IMAD R7, R4, R29, R23 ;  /* 0x0000001d04077224 */ /* 0x000fe400078e0217 */
[----:B------:R-:W-:Y:S02]  /*52a0*/  IMAD R4, R3, R21, R10 ;  /* 0x0000001503047224 */ /* 0x000fe400078e020a */
[----:B------:R-:W-:-:S03]  /*52b0*/  IMAD.MOV.U32 R6, RZ, RZ, 0x1 ;  /* 0x00000001ff067424 */ /* 0x000fc600078e00ff */
[----:B------:R-:W-:Y:S02]  /*52c0*/  SEL R9, R4, R7, !P0 ;  /* 0x0000000704097207 */ /* 0x000fe40004000000 */
[----:B------:R-:W-:-:S07]  /*52d0*/  SEL R7, R7, R4, !P0 ;  /* 0x0000000407077207 */ /* 0x000fce0004000000 */
.L_x_93:
[----:B------:R-:W-:-:S08]  /*52e0*/  NOP ;  /* 0x0000000000007918 */ /* 0x000fd00000000000 */
[----:B------:R-:W0:-:S00]  /*52f0*/  USETMAXREG.DEALLOC.CTAPOOL 0x28 ;  /* 0x00000028000079c8 */ /* 0x000e0000080e0500 */
[----:B0-----:R-:W-:-:S13]  /*5300*/  ISETP.NE.AND P0, PT, R0, RZ, PT ;  /* 0x000000ff0000720c */ /* 0x001fda0003f05270 */
[----:B------:R-:W-:Y:S05]  /*5310*/  @P0 EXIT ;  /* 0x000000000000094d */ /* 0x000fea0003800000 */
[----:B------:R-:W-:Y:S01]  /*5320*/  LOP3.LUT P0, RZ, R6, 0xff, RZ, 0xc0, !PT ;  /* 0x000000ff06ff7812 */ /* 0x000fe2000780c0ff */
[----:B------:R-:W-:Y:S01]  /*5330*/  IMAD.MOV.U32 R12, RZ, RZ, RZ ;  /* 0x000000ffff0c7224 */ /* 0x000fe200078e00ff */
[----:B------:R-:W-:-:S11]  /*5340*/  MOV R0, 0x1 ;  /* 0x0000000100007802 */ /* 0x000fd60000000f00 */
[----:B------:R-:W-:Y:S05]  /*5350*/  @!P0 BRA `(.L_x_96) ;  /* 0x0000000c00308947 */ /* 0x000fea0003800000 */
[----:B------:R-:W0:Y:S01]  /*5360*/  LDC R0, c[0x0][0x28c] ;  /* 0x0000a300ff007b82 */ /* 0x000e220000000800 */
[----:B------:R-:W-:Y:S01]  /*5370*/  ULDC UR5, c[0x0][0x600] ;  /* 0x0001800000057ab9 */ /* 0x000fe20000000800 */
[----:B------:R-:W-:Y:S01]  /*5380*/  ULDC UR4, c[0x0][0xc] ;  /* 0x0000030000047ab9 */ /* 0x000fe20000000800 */
[----:B------:R-:W-:Y:S01]  /*5390*/  UIADD3 UR16, UR5, -0x1, URZ ;  /* 0xffffffff05107890 */ /* 0x000fe2000fffe03f */
[C---:B------:R-:W-:Y:S01]  /*53a0*/  LOP3.LUT P2, RZ, R18.reuse, 0x7f, RZ, 0xc0, !PT ;  /* 0x0000007f12ff7812 */ /* 0x040fe2000784c0ff */
[----:B------:R-:W-:Y:S01]  /*53b0*/  ULDC UR6, c[0x0][0x658] ;  /* 0x0001960000067ab9 */ /* 0x000fe20000000800 */
[----:B------:R-:W-:Y:S01]  /*53c0*/  ULDC UR5, c[0x0][0x10] ;  /* 0x0000040000057ab9 */ /* 0x000fe20000000800 */
[----:B------:R-:W-:Y:S01]  /*53d0*/  UMOV UR7, 0xffffffff ;  /* 0xffffffff00077882 */ /* 0x000fe20000000000 */
[----:B------:R-:W-:Y:S01]  /*53e0*/  UMOV UR8, 0x1 ;  /* 0x0000000100087882 */ /* 0x000fe20000000000 */
[----:B------:R-:W-:Y:S01]  /*53f0*/  UIMAD.WIDE.U32 UR4, UR4, UR5, URZ ;  /* 0x00000005040472a5 */ /* 0x000fe2000f8e003f */
[----:B------:R-:W-:Y:S01]  /*5400*/  LOP3.LUT P0, RZ, R18, 0x1f, RZ, 0xc0, !PT ;  /* 0x0000001f12ff7812 */ /* 0x000fe2000780c0ff */
[----:B------:R-:W-:Y:S01]  /*5410*/  USHF.L.U32 UR7, UR7, UR6, URZ ;  /* 0x0000000607077299 */ /* 0x000fe2000800063f */
[----:B------:R-:W-:Y:S01]  /*5420*/  BSSY B0, `(.L_x_96) ;  /* 0x00000bf000007945 */ /* 0x000fe20003800000 */
[----:B------:R-:W-:Y:S01]  /*5430*/  USHF.L.U32 UR18, UR8, UR6, URZ ;  /* 0x0000000608127299 */ /* 0x000fe2000800063f */
[----:B------:R-:W-:Y:S01]  /*5440*/  IMAD.MOV.U32 R13, RZ, RZ, 0x1 ;  /* 0x00000001ff0d7424 */ /* 0x000fe200078e00ff */
[----:B------:R-:W-:Y:S01]  /*5450*/  LOP3.LUT R11, R19, 0x2, RZ, 0xfc, !PT ;  /* 0x00000002130b7812 */ /* 0x000fe200078efcff */
[----:B------:R-:W-:Y:S01]  /*5460*/  ULDC UR6, c[0x0][0x14] ;  /* 0x0000050000067ab9 */ /* 0x000fe20000000800 */
[----:B------:R-:W-:Y:S01]  /*5470*/  PLOP3.LUT P0, PT, P0, P2, PT, 0x8a, 0x0 ;  /* 0x000000000000781c */ /* 0x000fe20000705172 */
[----:B------:R-:W-:Y:S01]  /*5480*/  UIMAD.WIDE.U32 UR20, UR4, UR6, URZ ;  /* 0x00000006041472a5 */ /* 0x000fe2000f8e003f */
[----:B------:R-:W-:Y:S01]  /*5490*/  IMAD.MOV.U32 R12, RZ, RZ, RZ ;  /* 0x000000ffff0c7224 */ /* 0x000fe200078e00ff */
[----:B------:R-:W-:-:S02]  /*54a0*/  UIMAD UR13, UR5, UR6, URZ ;  /* 0x00000006050d72a4 */ /* 0x000fc4000f8e023f */
[----:B------:R-:W-:Y:S01]  /*54b0*/  ULOP3.LUT UR17, URZ, UR7, URZ, 0x33, !UPT ;  /* 0x000000073f117292 */ /* 0x000fe2000f8e333f */
[----:B0-----:R-:W-:Y:S01]  /*54c0*/  VIADD R0, R0, 0x3f ;  /* 0x0000003f00007836 */ /* 0x001fe20000000000 */
[----:B------:R-:W-:Y:S01]  /*54d0*/  UIADD3 UR13, UR21, UR13, URZ ;  /* 0x0000000d150d7290 */ /* 0x000fe2000fffe03f */
[----:B------:R-:W-:-:S03]  /*54e0*/  ULDC.64 UR22, c[0x0][0x198] ;  /* 0x0000660000167ab9 */ /* 0x000fc60000000a00 */
[----:B------:R-:W-:-:S04]  /*54f0*/  SHF.R.S32.HI R3, RZ, 0x1f, R0 ;  /* 0x0000001fff037819 */ /* 0x000fc80000011400 */
[----:B------:R-:W-:Y:S01]  /*5500*/  LEA.HI R3, R3, R0, RZ, 0x6 ;  /* 0x0000000003037211 */ /* 0x000fe200078f30ff */
[----:B------:R-:W-:-:S03]  /*5510*/  IMAD.MOV.U32 R0, RZ, RZ, 0x1 ;  /* 0x00000001ff007424 */ /* 0x000fc600078e00ff */
[----:B------:R-:W-:-:S05]  /*5520*/  SHF.R.S32.HI R3, RZ, 0x6, R3 ;  /* 0x00000006ff037819 */ /* 0x000fca0000011403 */
[----:B------:R-:W-:-:S07]  /*5530*/  VIADD R10, R3, 0x1 ;  /* 0x00000001030a7836 */ /* 0x000fce0000000000 */
.L_x_108:
[----:B------:R-:W-:-:S03]  /*5540*/  UMOV UR4, 0xffffffff ;  /* 0xffffffff00047882 */ /* 0x000fc60000000000 */
[----:B------:R-:W-:Y:S05]  /*5550*/  BRA.DIV UR4, `(.L_x_97) ;  /* 0x0000000e04e47947 */ /* 0x000fea000b800000 */
[----:B------:R-:W-:-:S13]  /*5560*/  ELECT P6, URZ, PT ;  /* 0x00000000003f782f */ /* 0x000fda00038c0000 */
.L_x_121:
[----:B------:R-:W0:Y:S01]  /*5570*/  LDC R4, c[0x0][0x28c] ;  /* 0x0000a300ff047b82 */ /* 0x000e220000000800 */
[----:B------:R-:W-:Y:S01]  /*5580*/  BSSY B1, `(.L_x_98) ;  /* 0x0000037000017945 */ /* 0x000fe20003800000 */
[----:B0-----:R-:W-:-:S13]  /*5590*/  ISETP.LT.OR P6, PT, R4, 0x1, !P6 ;  /* 0x000000010400780c */ /* 0x001fda00077c1670 */
[----:B------:R-:W-:Y:S05]  /*55a0*/  @P6 BRA `(.L_x_99) ;  /* 0x0000000000d06947 */ /* 0x000fea0003800000 */
[----:B------:R-:W-:Y:S02]  /*55b0*/  IMAD.SHL.U32 R15, R9, 0x20, RZ ;  /* 0x00000020090f7824 */ /* 0x000fe400078e00ff */
[----:B------:R-:W-:Y:S02]  /*55c0*/  IMAD.SHL.U32 R18, R7, 0x100, RZ ;  /* 0x0000010007127824 */ /* 0x000fe400078e00ff */
[----:B------:R-:W-:Y:S02]  /*55d0*/  IMAD.MOV.U32 R20, RZ, RZ, RZ ;  /* 0x000000ffff147224 */ /* 0x000fe400078e00ff */
[----:B------:R-:W-:Y:S02]  /*55e0*/  IMAD.MOV.U32 R4, RZ, RZ, R10 ;  /* 0x000000ffff047224 */ /* 0x000fe400078e000a */
[----:B------:R-:W-:Y:S02]  /*55f0*/  IMAD.MOV.U32 R5, RZ, RZ, R0 ;  /* 0x000000ffff057224 */ /* 0x000fe400078e0000 */
[----:B------:R-:W-:-:S07]  /*5600*/  IMAD.MOV.U32 R6, RZ, RZ, R12 ;  /* 0x000000ffff067224 */ /* 0x000fce00078e000c */
.L_x_103:
[----:B------:R-:W0:Y:S01]  /*5610*/  S2R R14, SR_CgaCtaId ;  /* 0x00000000000e7919 */ /* 0x000e220000008800 */
[----:B------:R-:W-:Y:S01]  /*5620*/  MOV R7, 0x400 ;  /* 0x0000040000077802 */ /* 0x000fe20000000f00 */
[----:B------:R-:W1:Y:S03]  /*5630*/  @!P2 LDC R9, c[0x0][0x500] ;  /* 0x00014000ff09ab82 */ /* 0x000e660000000800 */
[----:B0-----:R-:W-:Y:S02]  /*5640*/  LEA R21, R14, R7, 0x18 ;  /* 0x000000070e157211 */ /* 0x001fe400078ec0ff */
[----:B------:R-:W-:-:S03]  /*5650*/  SHF.L.U32 R7, R5, 0x1f, RZ ;  /* 0x0000001f05077819 */ /* 0x000fc600000006ff */
[----:B------:R-:W-:-:S04]  /*5660*/  IMAD R14, R6, 0x8, R21 ;  /* 0x00000008060e7824 */ /* 0x000fc800078e0215 */
[----:B------:R-:W0:Y:S02]  /*5670*/  SYNCS.PHASECHK.TRANS64.TRYWAIT P1, [R14+URZ+0x30], R7 ;  /* 0x000030070e0075a7 */ /* 0x000e24000802017f */
[----:B01----:R-:W-:Y:S05]  /*5680*/  @!P1 BRA `(.L_x_100) ;  /* 0x0000000c00b89947 */ /* 0x003fea0003800000 */
.L_x_122:
[----:B0-----:R-:W-:Y:S01]  /*5690*/  PRMT R7, R11, 0x9910, RZ ;  /* 0x000099100b077816 */ /* 0x001fe200000000ff */
[----:B------:R0:W-:Y:S03]  /*56a0*/  @!P2 SYNCS.ARRIVE.TRANS64 RZ, [R14+URZ], R9 ;  /* 0x000000090effa9a7 */ /* 0x0001e6000800003f */
[----:B------:R-:W-:-:S13]  /*56b0*/  ISETP.NE.AND P1, PT, R7, 0x2, PT ;  /* 0x000000020700780c */ /* 0x000fda0003f25270 */
[----:B0-----:R-:W-:Y:S05]  /*56c0*/  @P1 BRA `(.L_x_101) ;  /* 0x0000000000041947 */ /* 0x001fea0003800000 */
[----:B------:R-:W-:Y:S01]  /*56d0*/  BPT.TRAP 0x1 ;  /* 0x000000040000795c */ /* 0x000fe20000300000 */
.L_x_101:
[----:B------:R-:W-:Y:S05]  /*56e0*/  @P0 BRA `(.L_x_102) ;  /* 0x0000000000040947 */ /* 0x000fea0003800000 */
[----:B------:R-:W-:Y:S01]  /*56f0*/  BPT.TRAP 0x1 ;  /* 0x000000040000795c */ /* 0x000fe20000300000 */
.L_x_102:
[--C-:B------:R-:W-:Y:S01]  /*5700*/  IMAD R7, R6, 0x8000, R21.reuse ;  /* 0x0000800006077824 */ /* 0x100fe200078e0215 */
[----:B------:R-:W-:Y:S01]  /*5710*/  R2UR UR9, R14 ;  /* 0x000000000e0972ca */ /* 0x000fe200000e0000 */
[----:B------:R-:W-:Y:S01]  /*5720*/  IMAD R21, R6, 0x1000, R21 ;  /* 0x0000100006157824 */ /* 0x000fe200078e0215 */
[----:B------:R-:W-:Y:S01]  /*5730*/  UIADD3 UR4, UP0, UR22, 0xf0, URZ ;  /* 0x000000f016047890 */ /* 0x000fe2000ff1e03f */
[----:B------:R-:W-:Y:S01]  /*5740*/  VIADD R4, R4, 0xffffffff ;  /* 0xffffffff04047836 */ /* 0x000fe20000000000 */
[----:B------:R-:W-:Y:S01]  /*5750*/  R2UR UR5, R7 ;  /* 0x00000000070572ca */ /* 0x000fe200000e0000 */
[----:B------:R-:W-:Y:S01]  /*5760*/  UIADD3 UR24, UP1, UR22, 0x1f0, URZ ;  /* 0x000001f016187890 */ /* 0x000fe2000ff3e03f */
[----:B------:R-:W-:Y:S01]  /*5770*/  R2UR UR8, R21 ;  /* 0x00000000150872ca */ /* 0x000fe200000e0000 */
[----:B------:R-:W-:Y:S01]  /*5780*/  VIADD R6, R6, 0x1 ;  /* 0x0000000106067836 */ /* 0x000fe20000000000 */
[----:B------:R-:W-:Y:S01]  /*5790*/  R2UR UR11, R18 ;  /* 0x00000000120b72ca */ /* 0x000fe200000e0000 */
[----:B------:R-:W-:Y:S01]  /*57a0*/  UIADD3.X UR25, URZ, UR23, URZ, UP1, !UPT ;  /* 0x000000173f197290 */ /* 0x000fe20008ffe43f */
[----:B------:R-:W-:Y:S01]  /*57b0*/  R2UR UR10, R20 ;  /* 0x00000000140a72ca */ /* 0x000fe200000e0000 */
[----:B------:R-:W-:Y:S01]  /*57c0*/  UMOV UR6, 0x0 ;  /* 0x0000000000067882 */ /* 0x000fe20000000000 */
[----:B------:R-:W-:Y:S01]  /*57d0*/  R2UR UR12, R8 ;  /* 0x00000000080c72ca */ /* 0x000fe200000e0000 */
[----:B------:R-:W-:Y:S01]  /*57e0*/  UMOV UR7, 0x10000000 ;  /* 0x1000000000077882 */ /* 0x000fe20000000000 */
[----:B------:R-:W-:Y:S01]  /*57f0*/  R2UR UR19, R15 ;  /* 0x000000000f1372ca */ /* 0x000fe200000e0000 */
[----:B------:R-:W-:Y:S01]  /*5800*/  VIADD R20, R20, 0x40 ;  /* 0x0000004014147836 */ /* 0x000fe20000000000 */
[----:B------:R-:W-:Y:S01]  /*5810*/  ISETP.GT.AND P3, PT, R4, 0x1, PT ;  /* 0x000000010400780c */ /* 0x000fe20003f64270 */
[----:B------:R-:W-:Y:S01]  /*5820*/  UIADD3 UR14, UR5, 0x180, URZ ;  /* 0x00000180050e7890 */ /* 0x000fe2000fffe03f */
[----:B------:R-:W-:Y:S01]  /*5830*/  ISETP.NE.AND P1, PT, R6, 0x6, PT ;  /* 0x000000060600780c */ /* 0x000fe20003f25270 */
[----:B------:R-:W-:-:S02]  /*5840*/  UIADD3.X UR5, URZ, UR23, URZ, UP0, !UPT ;  /* 0x000000173f057290 */ /* 0x000fc400087fe43f */
[----:B------:R-:W-:Y:S01]  /*5850*/  UIADD3 UR15, UR8, 0x30180, URZ ;  /* 0x00030180080f7890 */ /* 0x000fe2000fffe03f */
[----:B------:R-:W-:Y:S02]  /*5860*/  SEL R14, RZ, 0x1, P1 ;  /* 0x00000001ff0e7807 */ /* 0x000fe40000800000 */
[----:B------:R-:W-:Y:S01]  /*5870*/  UMOV UR8, UR14 ;  /* 0x0000000e00087c82 */ /* 0x000fe20008000000 */
[----:B------:R-:W-:Y:S02]  /*5880*/  SEL R6, R6, RZ, P1 ;  /* 0x000000ff06067207 */ /* 0x000fe40000800000 */
[----:B------:R-:W-:Y:S01]  /*5890*/  LOP3.LUT R5, R5, R14, RZ, 0x3c, !PT ;  /* 0x0000000e05057212 */ /* 0x000fe200078e3cff */
[----:B------:R0:W-:Y:S02]  /*58a0*/  UTMALDG.3D [UR8], [UR4], desc[UR6] ;  /* 0x00000608040075b4 */ /* 0x0001e40008011000 */
[----:B0-----:R-:W-:Y:S01]  /*58b0*/  UMOV UR8, UR15 ;  /* 0x0000000f00087c82 */ /* 0x001fe20008000000 */
[----:B------:R-:W-:-:S02]  /*58c0*/  UMOV UR11, UR19 ;  /* 0x00000013000b7c82 */ /* 0x000fc40008000000 */
[----:B------:R0:W-:Y:S02]  /*58d0*/  UTMALDG.3D [UR8], [UR24], desc[UR6] ;  /* 0x00000608180075b4 */ /* 0x0001e40008011000 */
[----:B0-----:R-:W-:Y:S05]  /*58e0*/  @P3 BRA `(.L_x_103) ;  /* 0xfffffffc00483947 */ /* 0x001fea000383ffff */
.L_x_99:
[----:B------:R-:W-:Y:S05]  /*58f0*/  BSYNC B1 ;  /* 0x0000000000017941 */ /* 0x000fea0003800000 */
.L_x_98:
[----:B------:R-:W-:Y:S01]  /*5900*/  LOP3.LUT P3, RZ, R13, 0xff, RZ, 0xc0, !PT ;  /* 0x000000ff0dff7812 */ /* 0x000fe2000786c0ff */
[----:B------:R-:W-:Y:S01]  /*5910*/  ULDC.64 UR4, c[0x0][0x650] ;  /* 0x0001940000047ab9 */ /* 0x000fe20000000a00 */
[----:B------:R-:W-:Y:S01]  /*5920*/  IADD3 R12, R3, R12, RZ ;  /* 0x0000000c030c7210 */ /* 0x000fe20007ffe0ff */
[----:B------:R-:W-:Y:S01]  /*5930*/  BSSY B1, `(.L_x_104) ;  /* 0x000006b000017945 */ /* 0x000fe20003800000 */
[----:B------:R-:W-:Y:S01]  /*5940*/  IADD3 R16, P4, R16, UR20, RZ ;  /* 0x0000001410107c10 */ /* 0x000fe2000ff9e0ff */
[----:B------:R-:W-:Y:S01]  /*5950*/  IMAD.MOV.U32 R9, RZ, RZ, -0x1 ;  /* 0xffffffffff097424 */ /* 0x000fe200078e00ff */
[----:B------:R-:W-:Y:S01]  /*5960*/  ISETP.GT.U32.AND P1, PT, R12, 0x5, PT ;  /* 0x000000050c00780c */ /* 0x000fe20003f24070 */
[----:B------:R-:W-:Y:S01]  /*5970*/  IMAD.MOV.U32 R8, RZ, RZ, -0x1 ;  /* 0xffffffffff087424 */ /* 0x000fe200078e00ff */
[----:B------:R-:W-:Y:S02]  /*5980*/  IADD3.X R17, R17, UR13, RZ, P4, !PT ;  /* 0x0000000d11117c10 */ /* 0x000fe4000a7fe4ff */
[----:B------:R-:W-:-:S02]  /*5990*/  ISETP.LT.U32.AND P1, PT, R3, 0x6, P1 ;  /* 0x000000060300780c */ /* 0x000fc40000f21070 */
[----:B------:R-:W-:Y:S01]  /*59a0*/  PRMT R13, RZ, 0x7610, R13 ;  /* 0x00007610ff0d7816 */ /* 0x000fe2000000000d */
[----:B------:R-:W0:Y:S01]  /*59b0*/  @P3 S2R R5, SR_CgaCtaId ;  /* 0x0000000000053919 */ /* 0x000e220000008800 */
[----:B------:R-:W-:-:S04]  /*59c0*/  @P3 MOV R4, 0x400 ;  /* 0x0000040000043802 */ /* 0x000fc80000000f00 */
[----:B0-----:R-:W-:Y:S01]  /*59d0*/  @P3 LEA R6, R5, R4, 0x18 ;  /* 0x0000000405063211 */ /* 0x001fe200078ec0ff */
[----:B------:R-:W-:-:S03]  /*59e0*/  IMAD.WIDE.U32 R4, R12, -0x55555555, RZ ;  /* 0xaaaaaaab0c047825 */ /* 0x000fc600078e00ff */
[----:B------:R0:W-:Y:S01]  /*59f0*/  @P3 SYNCS.ARRIVE.TRANS64.A1T0 RZ, [R6+URZ+0x78], RZ ;  /* 0x000078ff06ff39a7 */ /* 0x0001e2000810003f */
[----:B------:R-:W-:Y:S02]  /*5a00*/  ISETP.GE.U32.AND P3, PT, R3, 0x6, PT ;  /* 0x000000060300780c */ /* 0x000fe40003f66070 */
[----:B------:R-:W-:Y:S02]  /*5a10*/  SHF.R.U32.HI R7, RZ, 0x2, R5 ;  /* 0x00000002ff077819 */ /* 0x000fe40000011605 */
[----:B------:R-:W-:Y:S02]  /*5a20*/  SEL R5, RZ, 0x1, !P1 ;  /* 0x00000001ff057807 */ /* 0x000fe40004800000 */
[----:B------:R-:W-:Y:S01]  /*5a30*/  ISETP.GE.U32.AND P1, PT, R16, UR4, PT ;  /* 0x0000000410007c0c */ /* 0x000fe2000bf26070 */
[----:B------:R-:W-:Y:S01]  /*5a40*/  IMAD R12, R7, -0x6, R12 ;  /* 0xfffffffa070c7824 */ /* 0x000fe200078e020c */
[----:B------:R-:W-:Y:S02]  /*5a50*/  LOP3.LUT R0, R0, R5, RZ, 0x3c, !PT ;  /* 0x0000000500007212 */ /* 0x000fe400078e3cff */
[----:B------:R-:W-:-:S02]  /*5a60*/  ISETP.GE.U32.AND.EX P1, PT, R17, UR5, PT, P1 ;  /* 0x0000000511007c0c */ /* 0x000fc4000bf26110 */
[----:B------:R-:W-:Y:S02]  /*5a70*/  PRMT R4, RZ, 0x7610, R4 ;  /* 0x00007610ff047816 */ /* 0x000fe40000000004 */
[----:B------:R-:W-:Y:S01]  /*5a80*/  @P3 LOP3.LUT R0, R0, 0x1, R7, 0x78, !PT ;  /* 0x0000000100003812 */ /* 0x000fe200078e7807 */
[----:B------:R-:W-:-:S08]  /*5a90*/  IMAD.MOV.U32 R7, RZ, RZ, -0x1 ;  /* 0xffffffffff077424 */ /* 0x000fd000078e00ff */
[----:B0-----:R-:W-:Y:S05]  /*5aa0*/  @P1 BRA `(.L_x_105) ;  /* 0x00000004004c1947 */ /* 0x001fea0003800000 */
[----:B------:R-:W-:Y:S01]  /*5ab0*/  ULDC.64 UR4, c[0x0][0x628] ;  /* 0x00018a0000047ab9 */ /* 0x000fe20000000a00 */
[----:B------:R-:W0:Y:S01]  /*5ac0*/  S2R R15, SR_CTAID.X ;  /* 0x00000000000f7919 */ /* 0x000e220000002500 */
[----:B------:R-:W-:Y:S01]  /*5ad0*/  ISETP.NE.U32.AND P1, PT, RZ, UR4, PT ;  /* 0x00000004ff007c0c */ /* 0x000fe2000bf25070 */
[----:B------:R-:W-:Y:S01]  /*5ae0*/  ULDC UR7, c[0x0][0x630] ;  /* 0x00018c0000077ab9 */ /* 0x000fe20000000800 */
[----:B------:R-:W-:Y:S01]  /*5af0*/  IMAD.MOV.U32 R4, RZ, RZ, R16 ;  /* 0x000000ffff047224 */ /* 0x000fe200078e0010 */
[----:B------:R-:W1:Y:S01]  /*5b00*/  S2R R14, SR_CTAID.Y ;  /* 0x00000000000e7919 */ /* 0x000e620000002600 */
[----:B------:R-:W-:Y:S01]  /*5b10*/  ISETP.NE.AND.EX P1, PT, RZ, UR5, PT, P1 ;  /* 0x00000005ff007c0c */ /* 0x000fe2000bf25310 */
[----:B------:R-:W-:-:S12]  /*5b20*/  IMAD.MOV.U32 R5, RZ, RZ, R17 ;  /* 0x000000ffff057224 */ /* 0x000fd800078e0011 */
[----:B------:R-:W-:Y:S05]  /*5b30*/  @!P1 BRA `(.L_x_106) ;  /* 0x0000000000289947 */ /* 0x000fea0003800000 */
[----:B------:R-:W-:Y:S02]  /*5b40*/  ULDC UR6, c[0x0][0x634] ;  /* 0x00018d0000067ab9 */ /* 0x000fe40000000800 */
[----:B------:R-:W-:-:S05]  /*5b50*/  IADD3 R9, P1, R16, UR6, RZ ;  /* 0x0000000610097c10 */ /* 0x000fca000ff3e0ff */
[----:B------:R-:W-:-:S04]  /*5b60*/  IMAD.X R21, RZ, RZ, R17, P1 ;  /* 0x000000ffff157224 */ /* 0x000fc800008e0611 */
[----:B------:R-:W-:-:S04]  /*5b70*/  IMAD.WIDE.U32 R6, R21, UR4, RZ ;  /* 0x0000000415067c25 */ /* 0x000fc8000f8e00ff */
[----:B------:R-:W-:-:S04]  /*5b80*/  IMAD.WIDE.U32 R6, P1, R9, UR5, R6 ;  /* 0x0000000509067c25 */ /* 0x000fc8000f820006 */
[----:B------:R-:W-:-:S04]  /*5b90*/  IMAD.WIDE.U32 R8, R9, UR4, RZ ;  /* 0x0000000409087c25 */ /* 0x000fc8000f8e00ff */
[----:B------:R-:W-:Y:S01]  /*5ba0*/  IMAD.X R5, RZ, RZ, RZ, P1 ;  /* 0x000000ffff057224 */ /* 0x000fe200008e06ff */
[----:B------:R-:W-:Y:S01]  /*5bb0*/  IADD3 RZ, P1, R9, R6, RZ ;  /* 0x0000000609ff7210 */ /* 0x000fe20007f3e0ff */
[----:B------:R-:W-:-:S04]  /*5bc0*/  IMAD.MOV.U32 R4, RZ, RZ, R7 ;  /* 0x000000ffff047224 */ /* 0x000fc800078e0007 */
[----:B------:R-:W-:-:S08]  /*5bd0*/  IMAD.WIDE.U32.X R4, R21, UR5, R4, P1 ;  /* 0x0000000515047c25 */ /* 0x000fd000088e0404 */
.L_x_106:
[--C-:B------:R-:W-:Y:S01]  /*5be0*/  SHF.R.U64 R8, R4, UR7, R5.reuse ;  /* 0x0000000704087c19 */ /* 0x100fe20008001205 */
[----:B------:R-:W-:Y:S01]  /*5bf0*/  ULDC.64 UR4, c[0x0][0x620] ;  /* 0x0001880000047ab9 */ /* 0x000fe20000000a00 */
[----:B------:R-:W-:Y:S01]  /*5c00*/  SHF.R.U32.HI R4, RZ, UR7, R5 ;  /* 0x00000007ff047c19 */ /* 0x000fe20008011605 */
[----:B------:R-:W2:Y:S01]  /*5c10*/  LDC R24, c[0x0][0x144] ;  /* 0x00005100ff187b82 */ /* 0x000ea20000000800 */
[----:B------:R-:W-:Y:S01]  /*5c20*/  IADD3 R7, P1, RZ, -R8, RZ ;  /* 0x80000008ff077210 */ /* 0x000fe20007f3e0ff */
[----:B------:R-:W-:Y:S01]  /*5c30*/  ULDC.64 UR8, c[0x0][0x640] ;  /* 0x0001900000087ab9 */ /* 0x000fe20000000a00 */
[----:B0-----:R-:W-:Y:S01]  /*5c40*/  I2FP.F32.U32 R9, R15 ;  /* 0x0000000f00097245 */ /* 0x001fe20000201000 */
[----:B------:R-:W-:Y:S02]  /*5c50*/  ULDC UR6, c[0x0][0x608] ;  /* 0x0001820000067ab9 */ /* 0x000fe40000000800 */
[----:B------:R-:W-:Y:S01]  /*5c60*/  IMAD.X R4, RZ, RZ, ~R4, P1 ;  /* 0x000000ffff047224 */ /* 0x000fe200008e0e04 */
[----:B------:R-:W-:Y:S01]  /*5c70*/  ISETP.NE.U32.AND P1, PT, RZ, UR8, PT ;  /* 0x00000008ff007c0c */ /* 0x000fe2000bf25070 */
[----:B------:R-:W0:Y:S02]  /*5c80*/  LDC R21, c[0x0][0x148] ;  /* 0x00005200ff157b82 */ /* 0x000e240000000800 */
[----:B------:R-:W-:Y:S01]  /*5c90*/  IMAD R6, R4, UR4, RZ ;  /* 0x0000000404067c24 */ /* 0x000fe2000f8e02ff */
[----:B------:R-:W-:Y:S01]  /*5ca0*/  ISETP.NE.AND.EX P1, PT, RZ, UR9, PT, P1 ;  /* 0x00000009ff007c0c */ /* 0x000fe2000bf25310 */
[----:B------:R-:W-:Y:S01]  /*5cb0*/  IMAD.WIDE.U32 R4, R7, UR4, R16 ;  /* 0x0000000407047c25 */ /* 0x000fe2000f8e0010 */
[----:B------:R-:W-:-:S03]  /*5cc0*/  ULDC UR4, c[0x0][0x150] ;  /* 0x0000540000047ab9 */ /* 0x000fc60000000800 */
[----:B------:R-:W-:Y:S02]  /*5cd0*/  IMAD R7, R7, UR5, R6 ;  /* 0x0000000507077c24 */ /* 0x000fe4000f8e0206 */
[----:B------:R-:W-:Y:S01]  /*5ce0*/  FMUL R6, R9, UR4 ;  /* 0x0000000409067c20 */ /* 0x000fe20008400000 */
[----:B------:R-:W-:Y:S01]  /*5cf0*/  ULDC UR4, c[0x0][0x618] ;  /* 0x0001860000047ab9 */ /* 0x000fe20000000800 */
[----:B------:R-:W-:Y:S01]  /*5d00*/  ULDC UR5, c[0x0][0x154] ;  /* 0x0000550000057ab9 */ /* 0x000fe20000000800 */
[----:B------:R-:W-:-:S03]  /*5d10*/  IMAD.IADD R5, R5, 0x1, R7 ;  /* 0x0000000105057824 */ /* 0x000fc600078e0207 */
[----:B------:R-:W3:Y:S02]  /*5d20*/  F2I.U32.TRUNC.NTZ R6, R6 ;  /* 0x0000000600067305 */ /* 0x000ee4000020f000 */
[----:B------:R-:W-:Y:S02]  /*5d30*/  SHF.R.U64 R9, R4, UR4, R5 ;  /* 0x0000000404097c19 */ /* 0x000fe40008001205 */
[----:B-1----:R-:W-:-:S05]  /*5d40*/  I2FP.F32.U32 R4, R14 ;  /* 0x0000000e00047245 */ /* 0x002fca0000201000 */
[----:B------:R-:W-:Y:S01]  /*5d50*/  FMUL R22, R4, UR5 ;  /* 0x0000000504167c20 */ /* 0x000fe20008400000 */
[----:B------:R-:W-:Y:S01]  /*5d60*/  SHF.R.U32.HI R4, RZ, UR4, R5 ;  /* 0x00000004ff047c19 */ /* 0x000fe20008011605 */
[----:B------:R-:W-:-:S03]  /*5d70*/  ULDC UR4, c[0x0][0x658] ;  /* 0x0001960000047ab9 */ /* 0x000fc60000000800 */
[--C-:B------:R-:W-:Y:S01]  /*5d80*/  SHF.R.U64 R20, R9, UR6, R4.reuse ;  /* 0x0000000609147c19 */ /* 0x100fe20008001204 */
[----:B------:R-:W1:Y:S01]  /*5d90*/  F2I.U32.TRUNC.NTZ R22, R22 ;  /* 0x0000001600167305 */ /* 0x000e62000020f000 */
[----:B------:R-:W-:Y:S01]  /*5da0*/  SHF.R.U32.HI R5, RZ, UR6, R4 ;  /* 0x00000006ff057c19 */ /* 0x000fe20008011604 */
[----:B---3--:R-:W-:-:S03]  /*5db0*/  IMAD.MOV R6, RZ, RZ, -R6 ;  /* 0x000000ffff067224 */ /* 0x008fc600078e0a06 */
[----:B------:R-:W-:Y:S01]  /*5dc0*/  SHF.R.U64 R18, R20, UR4, R5 ;  /* 0x0000000414127c19 */ /* 0x000fe20008001205 */
[----:B--2---:R-:W-:Y:S01]  /*5dd0*/  IMAD R15, R24, R6, R15 ;  /* 0x00000006180f7224 */ /* 0x004fe200078e020f */
[----:B------:R-:W-:-:S03]  /*5de0*/  SHF.R.U32.HI R23, RZ, UR4, R5 ;  /* 0x00000004ff177c19 */ /* 0x000fc60008011605 */
[----:B------:R-:W-:Y:S02]  /*5df0*/  IMAD.MOV.U32 R4, RZ, RZ, R18 ;  /* 0x000000ffff047224 */ /* 0x000fe400078e0012 */
[----:B------:R-:W-:Y:S01]  /*5e00*/  IMAD.MOV.U32 R5, RZ, RZ, R23 ;  /* 0x000000ffff057224 */ /* 0x000fe200078e0017 */
[----:B-1----:R-:W-:Y:S06]  /*5e10*/  @!P1 BRA `(.L_x_107) ;  /* 0x0000000000289947 */ /* 0x002fec0003800000 */
[----:B------:R-:W-:Y:S02]  /*5e20*/  ULDC UR4, c[0x0][0x64c] ;  /* 0x0001930000047ab9 */ /* 0x000fe40000000800 */
[----:B------:R-:W-:-:S05]  /*5e30*/  IADD3 R5, P1, R18, UR4, RZ ;  /* 0x0000000412057c10 */ /* 0x000fca000ff3e0ff */
[----:B------:R-:W-:-:S04]  /*5e40*/  IMAD.X R23, RZ, RZ, R23, P1 ;  /* 0x000000ffff177224 */ /* 0x000fc800008e0617 */
[----:B------:R-:W-:-:S04]  /*5e50*/  IMAD.WIDE.U32 R6, R23, UR8, RZ ;  /* 0x0000000817067c25 */ /* 0x000fc8000f8e00ff */
[----:B------:R-:W-:-:S04]  /*5e60*/  IMAD.WIDE.U32 R6, P1, R5, UR9, R6 ;  /* 0x0000000905067c25 */ /* 0x000fc8000f820006 */
[----:B------:R-:W-:-:S04]  /*5e70*/  IMAD.WIDE.U32 R4, R5, UR8, RZ ;  /* 0x0000000805047c25 */ /* 0x000fc8000f8e00ff */
[----:B------:R-:W-:Y:S01]  /*5e80*/  IMAD.MOV.U32 R4, RZ, RZ, R7 ;  /* 0x000000ffff047224 */ /* 0x000fe200078e0007 */
[----:B------:R-:W-:Y:S01]  /*5e90*/  IADD3 RZ, P3, R5, R6, RZ ;  /* 0x0000000605ff7210 */ /* 0x000fe20007f7e0ff */
[----:B------:R-:W-:-:S04]  /*5ea0*/  IMAD.X R5, RZ, RZ, RZ, P1 ;  /* 0x000000ffff057224 */ /* 0x000fc800008e06ff */
[----:B------:R-:W-:-:S08]  /*5eb0*/  IMAD.WIDE.U32.X R4, R23, UR9, R4, P3 ;  /* 0x0000000917047c25 */ /* 0x000fd000098e0404 */
.L_x_107:
[----:B------:R-:W-:Y:S01]  /*5ec0*/  ISETP.NE.AND P1, PT, R2, 0x1, PT ;  /* 0x000000010200780c */ /* 0x000fe20003f25270 */
[----:B------:R-:W-:Y:S01]  /*5ed0*/  ULDC UR4, c[0x0][0x648] ;  /* 0x0001920000047ab9 */ /* 0x000fe20000000800 */
[----:B------:R-:W-:Y:S01]  /*5ee0*/  LOP3.LUT R20, R20, UR17, RZ, 0xc0, !PT ;  /* 0x0000001114147c12 */ /* 0x000fe2000f8ec0ff */
[----:B------:R-:W-:Y:S01]  /*5ef0*/  IMAD.MOV R22, RZ, RZ, -R22 ;  /* 0x000000ffff167224 */ /* 0x000fe200078e0a16 */
[----:B------:R-:W-:Y:S01]  /*5f00*/  SHF.R.U64 R5, R4, UR4, R5 ;  /* 0x0000000404057c19 */ /* 0x000fe20008001205 */
[----:B------:R-:W-:Y:S01]  /*5f10*/  ULDC UR4, c[0x0][0x638] ;  /* 0x00018e0000047ab9 */ /* 0x000fe20000000800 */
[----:B------:R-:W-:Y:S01]  /*5f20*/  LOP3.LUT R9, R9, UR16, RZ, 0xc0, !PT ;  /* 0x0000001009097c12 */ /* 0x000fe2000f8ec0ff */
[----:B------:R-:W-:Y:S01]  /*5f30*/  ULDC UR5, c[0x0][0x610] ;  /* 0x0001840000057ab9 */ /* 0x000fe20000000800 */
[C---:B------:R-:W-:Y:S01]  /*5f40*/  IADD3 R7, -R5.reuse, RZ, RZ ;  /* 0x000000ff05077210 */ /* 0x040fe20007ffe1ff */
[----:B------:R-:W-:Y:S02]  /*5f50*/  IMAD R20, R5, UR18, R20 ;  /* 0x0000001205147c24 */ /* 0x000fe4000f8e0214 */
[----:B------:R-:W-:-:S02]  /*5f60*/  IMAD.MOV.U32 R4, RZ, RZ, 0x1 ;  /* 0x00000001ff047424 */ /* 0x000fc400078e00ff */
[----:B0-----:R-:W-:Y:S02]  /*5f70*/  @P1 IMAD R15, R21, R22, R14 ;  /* 0x00000016150f1224 */ /* 0x001fe400078e020e */
[----:B------:R-:W-:Y:S01]  /*5f80*/  IMAD R18, R7, UR4, R18 ;  /* 0x0000000407127c24 */ /* 0x000fe2000f8e0212 */
[----:B------:R-:W-:Y:S01]  /*5f90*/  ULDC UR4, c[0x0][0x600] ;  /* 0x0001800000047ab9 */ /* 0x000fe20000000800 */
[----:B------:R-:W-:Y:S02]  /*5fa0*/  IMAD R15, R20, UR5, R15 ;  /* 0x00000005140f7c24 */ /* 0x000fe4000f8e020f */
[----:B------:R-:W-:-:S05]  /*5fb0*/  IMAD R18, R18, UR4, R9 ;  /* 0x0000000412127c24 */ /* 0x000fca000f8e0209 */
[----:B------:R-:W-:Y:S02]  /*5fc0*/  SEL R9, R18, R15, !P1 ;  /* 0x0000000f12097207 */ /* 0x000fe40004800000 */
[----:B------:R-:W-:-:S07]  /*5fd0*/  SEL R7, R15, R18, !P1 ;  /* 0x000000120f077207 */ /* 0x000fce0004800000 */
.L_x_105:
[----:B------:R-:W-:Y:S05]  /*5fe0*/  BSYNC B1 ;  /* 0x0000000000017941 */ /* 0x000fea0003800000 */
.L_x_104:
[----:B------:R-:W-:-:S13]  /*5ff0*/  LOP3.LUT P1, RZ, R4, 0xff, RZ, 0xc0, !PT ;  /* 0x000000ff04ff7812 */ /* 0x000fda000782c0ff */
[----:B------:R-:W-:Y:S05]  /*6000*/  @P1 BRA `(.L_x_108) ;  /* 0xfffffff4004c1947 */ /* 0x000fea000383ffff */
[----:B------:R-:W-:Y:S05]  /*6010*/  BSYNC B0 ;  /* 0x0000000000007941 */ /* 0x000fea0003800000 */
.L_x_96:
[----:B------:R-:W-:-:S03]  /*6020*/  UMOV UR4, 0xffffffff ;  /* 0xffffffff00047882 */ /* 0x000fc60000000000 */
[----:B------:R-:W-:Y:S05]  /*6030*/  BRA.DIV UR4, `(.L_x_109) ;  /* 0x0000000604607947 */ /* 0x000fea000b800000 */
[----:B------:R-:W-:-:S13]  /*6040*/  ELECT P6, URZ, PT ;  /* 0x00000000003f782f */ /* 0x000fda00038c0000 */
.L_x_125:
[----:B------:R-:W-:Y:S04]  /*6050*/  BSSY B0, `(.L_x_110) ;  /* 0x000003d000007945 */ /* 0x000fe80003800000 */
[----:B------:R-:W-:Y:S05]  /*6060*/  @!P6 BRA `(.L_x_111) ;  /* 0x0000000000ece947 */ /* 0x000fea0003800000 */
[----:B------:R-:W-:-:S04]  /*6070*/  LOP3.LUT R19, R19, 0x2, RZ, 0xfc, !PT ;  /* 0x0000000213137812 */ /* 0x000fc800078efcff */
[----:B------:R-:W-:-:S13]  /*6080*/  ISETP.NE.AND P0, PT, R19, 0x3, PT ;  /* 0x000000031300780c */ /* 0x000fda0003f05270 */
[----:B------:R-:W-:Y:S05]  /*6090*/  @!P0 BRA `(.L_x_112) ;  /* 0x0000000000048947 */ /* 0x000fea0003800000 */
[----:B------:R-:W-:Y:S01]  /*60a0*/  BPT.TRAP 0x1 ;  /* 0x000000040000795c */ /* 0x000fe20000300000 */
.L_x_112:
[----:B------:R-:W0:Y:S01]  /*60b0*/  S2R R3, SR_CgaCtaId ;  /* 0x0000000000037919 */ /* 0x000e220000008800 */
[----:B------:R-:W-:-:S04]  /*60c0*/  MOV R2, 0x400 ;  /* 0x0000040000027802 */ /* 0x000fc80000000f00 */
[----:B0-----:R-:W-:Y:S02]  /*60d0*/  LEA R3, R3, R2, 0x18 ;  /* 0x0000000203037211 */ /* 0x001fe400078ec0ff */
[----:B------:R-:W-:-:S03]  /*60e0*/  SHF.L.U32 R2, R0, 0x1f, RZ ;  /* 0x0000001f00027819 */ /* 0x000fc600000006ff */
[----:B------:R-:W-:-:S04]  /*60f0*/  VIADD R3, R3, 0x30 ;  /* 0x0000003003037836 */ /* 0x000fc80000000000 */
[C---:B------:R-:W-:Y:S02]  /*6100*/  IMAD R7, R12.reuse, 0x8, R3 ;  /* 0x000000080c077824 */ /* 0x040fe400078e0203 */
[----:B------:R-:W-:Y:S02]  /*6110*/  VIADD R12, R12, 0x1 ;  /* 0x000000010c0c7836 */ /* 0x000fe40000000000 */
[----:B------:R-:W0:Y:S03]  /*6120*/  SYNCS.PHASECHK.TRANS64.TRYWAIT P0, [R7+URZ], R2 ;  /* 0x00000002070075a7 */ /* 0x000e26000800017f */
[----:B------:R-:W-:-:S04]  /*6130*/  ISETP.NE.AND P1, PT, R12, 0x6, PT ;  /* 0x000000060c00780c */ /* 0x000fc80003f25270 */
[----:B------:R-:W-:Y:S02]  /*6140*/  SEL R5, RZ, 0x1, P1 ;  /* 0x00000001ff057807 */ /* 0x000fe40000800000 */
[----:B------:R-:W-:Y:S02]  /*6150*/  SEL R12, R12, RZ, P1 ;  /* 0x000000ff0c0c7207 */ /* 0x000fe40000800000 */
[----:B------:R-:W-:-:S03]  /*6160*/  LOP3.LUT R5, R0, R5, RZ, 0x3c, !PT ;  /* 0x0000000500057212 */ /* 0x000fc600078e3cff */
[----:B------:R-:W-:Y:S01]  /*6170*/  IMAD R9, R12, 0x8, R3 ;  /* 0x000000080c097824 */ /* 0x000fe200078e0203 */
[----:B------:R-:W-:Y:S01]  /*6180*/  SHF.L.U32 R4, R5, 0x1f, RZ ;  /* 0x0000001f05047819 */ /* 0x000fe200000006ff */
[----:B0-----:R-:W-:Y:S06]  /*6190*/  @!P0 BRA `(.L_x_113) ;  /* 0x0000000400288947 */ /* 0x001fec0003800000 */
.L_x_126:
[----:B------:R-:W1:Y:S01]  /*61a0*/  SYNCS.PHASECHK.TRANS64.TRYWAIT P0, [R9+URZ], R4 ;  /* 0x00000004090075a7 */ /* 0x000e62000800017f */
[----:B------:R-:W-:-:S05]  /*61b0*/  VIADD R0, R12, 0x1 ;  /* 0x000000010c007836 */ /* 0x000fca0000000000 */
[----:B------:R-:W-:-:S04]  /*61c0*/  ISETP.NE.AND P1, PT, R0, 0x6, PT ;  /* 0x000000060000780c */ /* 0x000fc80003f25270 */
[----:B0-----:R-:W-:Y:S02]  /*61d0*/  SEL R2, RZ, 0x1, P1 ;  /* 0x00000001ff027807 */ /* 0x001fe40000800000 */
[----:B------:R-:W-:Y:S02]  /*61e0*/  SEL R0, R0, RZ, P1 ;  /* 0x000000ff00007207 */ /* 0x000fe40000800000 */
[----:B------:R-:W-:-:S03]  /*61f0*/  LOP3.LUT R7, R5, R2, RZ, 0x3c, !PT ;  /* 0x0000000205077212 */ /* 0x000fc600078e3cff */
[----:B------:R-:W-:Y:S01]  /*6200*/  IMAD R6, R0, 0x8, R3 ;  /* 0x0000000800067824 */ /* 0x000fe200078e0203 */
[----:B------:R-:W-:Y:S01]  /*6210*/  SHF.L.U32 R5, R7, 0x1f, RZ ;  /* 0x0000001f07057819 */ /* 0x000fe200000006ff */
[----:B-1----:R-:W-:Y:S06]  /*6220*/  @!P0 BRA `(.L_x_114) ;  /* 0x0000000400188947 */ /* 0x002fec0003800000 */
.L_x_127:
[----:B------:R-:W1:Y:S01]  /*6230*/  SYNCS.PHASECHK.TRANS64.TRYWAIT P0, [R6+URZ], R5 ;  /* 0x00000005060075a7 */ /* 0x000e62000800017f */
[----:B------:R-:W-:-:S05]  /*6240*/  VIADD R0, R0, 0x1 ;  /* 0x0000000100007836 */ /* 0x000fca0000000000 */
[----:B------:R-:W-:-:S04]  /*6250*/  ISETP.NE.AND P1, PT, R0, 0x6, PT ;  /* 0x000000060000780c */ /* 0x000fc80003f25270 */
[----:B------:R-:W-:Y:S02]  /*6260*/  SEL R2, RZ, 0x1, P1 ;  /* 0x00000001ff027807 */ /* 0x000fe40000800000 */
[----:B------:R-:W-:Y:S02]  /*6270*/  SEL R0, R0, RZ, P1 ;  /* 0x000000ff00007207 */ /* 0x000fe40000800000 */
[----:B------:R-:W-:-:S03]  /*6280*/  LOP3.LUT R7, R7, R2, RZ, 0x3c, !PT ;  /* 0x0000000207077212 */ /* 0x000fc600078e3cff */
[----:B0-----:R-:W-:Y:S01]  /*6290*/  IMAD R9, R0, 0x8, R3 ;  /* 0x0000000800097824 */ /* 0x001fe200078e0203 */
[----:B------:R-:W-:Y:S01]  /*62a0*/  SHF.L.U32 R4, R7, 0x1f, RZ ;  /* 0x0000001f07047819 */ /* 0x000fe200000006ff */
[----:B-1----:R-:W-:Y:S06]  /*62b0*/  @!P0 BRA `(.L_x_115) ;  /* 0x0000000400088947 */ /* 0x002fec0003800000 */
.L_x_128:
        /* <DEDUP_REMOVED lines=9> */
.L_x_129:
[----:B------:R-:W1:Y:S01]  /*6350*/  SYNCS.PHASECHK.TRANS64.TRYWAIT P0, [R6+URZ], R5 ;  /* 0x00000005060075a7 */ /* 0x000e62000800017f */
[----:B------:R-:W-:-:S05]  /*6360*/  VIADD R0, R0, 0x1 ;  /* 0x0000000100007836 */ /* 0x000fca0000000000 */
[----:B------:R-:W-:-:S04]  /*6370*/  ISETP.NE.AND P1, PT, R0, 0x6, PT ;  /* 0x000000060000780c */ /* 0x000fc80003f25270 */
[----:B------:R-:W-:Y:S02]  /*6380*/  SEL R2, RZ, 0x1, P1 ;  /* 0x00000001ff027807 */ /* 0x000fe40000800000 */
[----:B------:R-:W-:Y:S02]  /*6390*/  SEL R0, R0, RZ, P1 ;  /* 0x000000ff00007207 */ /* 0x000fe40000800000 */
[----:B------:R-:W-:Y:S01]  /*63a0*/  LOP3.LUT R2, R7, R2, RZ, 0x3c, !PT ;  /* 0x0000000207027212 */ /* 0x000fe200078e3cff */
[----:B-1----:R-:W-:Y:S06]  /*63b0*/  @!P0 BRA `(.L_x_117) ;  /* 0x0000000000f08947 */ /* 0x002fec0003800000 */
.L_x_130:
[----:B------:R-:W-:Y:S01]  /*63c0*/  IMAD R3, R0, 0x8, R3 ;  /* 0x0000000800037824 */ /* 0x000fe200078e0203 */
[----:B------:R-:W-:-:S07]  /*63d0*/  SHF.L.U32 R0, R2, 0x1f, RZ ;  /* 0x0000001f02007819 */ /* 0x000fce00000006ff */
.L_x_118:
[----:B--2---:R2:W3:Y:S02]  /*63e0*/  SYNCS.PHASECHK.TRANS64.TRYWAIT P0, [R3+URZ], R0 ;  /* 0x00000000030075a7 */ /* 0x0044e4000800017f */
[----:B---3--:R-:W-:Y:S05]  /*63f0*/  @!P0 NANOSLEEP.SYNCS 0x989680 ;  /* 0x009896800000895d */ /* 0x008fea0003900000 */
[----:B------:R-:W3:Y:S02]  /*6400*/  @!P0 SYNCS.PHASECHK.TRANS64 P0, [R3+URZ], R0 ;  /* 0x00000000030085a7 */ /* 0x000ee4000800007f */
[----:B---3--:R-:W-:Y:S05]  /*6410*/  @!P0 BRA `(.L_x_118) ;  /* 0xfffffffc00f08947 */ /* 0x008fea000383ffff */
.L_x_111:
[----:B------:R-:W-:Y:S05]  /*6420*/  BSYNC B0 ;  /* 0x0000000000007941 */ /* 0x000fea0003800000 */
.L_x_110:
[----:B------:R-:W-:Y:S05]  /*6430*/  EXIT ;  /* 0x000000000000794d */ /* 0x000fea0003800000 */
.L_x_17:
[----:B---3--:R3:W4:Y:S02]  /*6440*/  SYNCS.PHASECHK.TRANS64.TRYWAIT P1, [R3+URZ], R0 ;  /* 0x00000000030075a7 */ /* 0x008724000802017f */
[----:B----4-:R-:W-:Y:S05]  /*6450*/  @!P1 NANOSLEEP.SYNCS 0x989680 ;  /* 0x009896800000995d */ /* 0x010fea0003900000 */
[----:B------:R-:W4:Y:S02]  /*6460*/  @!P1 SYNCS.PHASECHK.TRANS64 P1, [R3+URZ], R0 ;  /* 0x00000000030095a7 */ /* 0x000f24000802007f */
[----:B----4-:R-:W-:Y:S05]  /*6470*/  @!P1 BRA `(.L_x_17) ;  /* 0xfffffffc00f09947 */ /* 0x010fea000383ffff */
[----:B------:R-:W-:Y:S05]  /*6480*/  BRA `(.L_x_16) ;  /* 0xffffffac00707947 */ /* 0x000fea000383ffff */
.L_x_22:
[----:B-1----:R-:W-:-:S04]  /*6490*/  IMAD.U32 R4, RZ, RZ, UR8 ;  /* 0x00000008ff047e24 */ /* 0x002fc8000f8e00ff */
[----:B------:R1:W2:Y:S03]  /*64a0*/  SYNCS.PHASECHK.TRANS64.TRYWAIT P1, [R4+URZ], R3 ;  /* 0x00000003040075a7 */ /* 0x0002a6000802017f */
[----:B--2---:R-:W-:Y:S05]  /*64b0*/  @!P1 NANOSLEEP.SYNCS 0x989680 ;  /* 0x009896800000995d */ /* 0x004fea0003900000 */
[----:B------:R-:W2:Y:S02]  /*64c0*/  @!P1 SYNCS.PHASECHK.TRANS64 P1, [R4+URZ], R3 ;  /* 0x00000003040095a7 */ /* 0x000ea4000802007f */
[----:B--2---:R-:W-:Y:S05]  /*64d0*/  @!P1 BRA `(.L_x_22) ;  /* 0xfffffffc00ec9947 */ /* 0x004fea000383ffff */
[----:B------:R-:W-:Y:S05]  /*64e0*/  BRA `(.L_x_21) ;  /* 0xffffffb000b07947 */ /* 0x000fea000383ffff */
.L_x_97:
[----:B------:R-:W-:Y:S01]  /*64f0*/  BSSY B1, `(.L_x_119) ;  /* 0x0000006000017945 */ /* 0x000fe20003800000 */
[----:B------:R-:W-:-:S07]  /*6500*/  IMAD.MOV.U32 R15, RZ, RZ, -0x1 ;  /* 0xffffffffff0f7424 */ /* 0x000fce00078e00ff */
[----:B------:R-:W-:Y:S05]  /*6510*/  WARPSYNC.COLLECTIVE R15, `(.L_x_120) ;  /* 0x000000000f0c7348 */ /* 0x000fea0003c00000 */
[----:B------:R-:W-:Y:S02]  /*6520*/  ELECT P6, UR62, PT ;  /* 0x00000000003e782f */ /* 0x000fe400038c0000 */
[----:B------:R-:W-:Y:S01]  /*6530*/  MOV R14, UR62 ;  /* 0x0000003e000e7c02 */ /* 0x000fe20008000f00 */
[----:B------:R-:W-:Y:S10]  /*6540*/  ENDCOLLECTIVE ;  /* 0x000000000000791b */ /* 0x000ff40003800000 */
.L_x_120:
[----:B------:R-:W-:Y:S05]  /*6550*/  BSYNC B1 ;  /* 0x0000000000017941 */ /* 0x000fea0003800000 */
.L_x_119:
[----:B------:R-:W-:Y:S05]  /*6560*/  BRA `(.L_x_121) ;  /* 0xfffffff000007947 */ /* 0x000fea000383ffff */
.L_x_100:
[----:B0-----:R0:W1:Y:S02]  /*6570*/  SYNCS.PHASECHK.TRANS64.TRYWAIT P1, [R14+URZ+0x30], R7 ;  /* 0x000030070e0075a7 */ /* 0x001064000802017f */
[----:B-1----:R-:W-:Y:S05]  /*6580*/  @!P1 NANOSLEEP.SYNCS 0x989680 ;  /* 0x009896800000995d */ /* 0x002fea0003900000 */
[----:B------:R-:W1:Y:S02]  /*6590*/  @!P1 SYNCS.PHASECHK.TRANS64 P1, [R14+URZ+0x30], R7 ;  /* 0x000030070e0095a7 */ /* 0x000e64000802007f */
[----:B-1----:R-:W-:Y:S05]  /*65a0*/  @!P1 BRA `(.L_x_100) ;  /* 0xfffffffc00f09947 */ /* 0x002fea000383ffff */
[----:B------:R-:W-:Y:S05]  /*65b0*/  BRA `(.L_x_122) ;  /* 0xfffffff000347947 */ /* 0x000fea000383ffff */
.L_x_109:
[----:B------:R-:W-:Y:S01]  /*65c0*/  BSSY B0, `(.L_x_123) ;  /* 0x0000006000007945 */ /* 0x000fe20003800000 */
[----:B------:R-:W-:-:S07]  /*65d0*/  IMAD.MOV.U32 R15, RZ, RZ, -0x1 ;  /* 0xffffffffff0f7424 */ /* 0x000fce00078e00ff */
[----:B------:R-:W-:Y:S05]  /*65e0*/  WARPSYNC.COLLECTIVE R15, `(.L_x_124) ;  /* 0x000000000f0c7348 */ /* 0x000fea0003c00000 */
[----:B------:R-:W-:Y:S02]  /*65f0*/  ELECT P6, UR62, PT ;  /* 0x00000000003e782f */ /* 0x000fe400038c0000 */
[----:B------:R-:W-:Y:S01]  /*6600*/  MOV R14, UR62 ;  /* 0x0000003e000e7c02 */ /* 0x000fe20008000f00 */
[----:B------:R-:W-:Y:S10]  /*6610*/  ENDCOLLECTIVE ;  /* 0x000000000000791b */ /* 0x000ff40003800000 */
.L_x_124:
[----:B------:R-:W-:Y:S05]  /*6620*/  BSYNC B0 ;  /* 0x0000000000007941 */ /* 0x000fea0003800000 */
.L_x_123:
[----:B------:R-:W-:Y:S05]  /*6630*/  BRA `(.L_x_125) ;  /* 0xfffffff800847947 */ /* 0x000fea000383ffff */
.L_x_113:
[----:B0-----:R0:W1:Y:S02]  /*6640*/  SYNCS.PHASECHK.TRANS64.TRYWAIT P0, [R7+URZ], R2 ;  /* 0x00000002070075a7 */ /* 0x001064000800017f */
[----:B-1----:R-:W-:Y:S05]  /*6650*/  @!P0 NANOSLEEP.SYNCS 0x989680 ;  /* 0x009896800000895d */ /* 0x002fea0003900000 */
[----:B------:R-:W1:Y:S02]  /*6660*/  @!P0 SYNCS.PHASECHK.TRANS64 P0, [R7+URZ], R2 ;  /* 0x00000002070085a7 */ /* 0x000e64000800007f */
[----:B-1----:R-:W-:Y:S05]  /*6670*/  @!P0 BRA `(.L_x_113) ;  /* 0xfffffffc00f08947 */ /* 0x002fea000383ffff */
[----:B------:R-:W-:Y:S05]  /*6680*/  BRA `(.L_x_126) ;  /* 0xfffffff800c47947 */ /* 0x000fea000383ffff */
.L_x_114:
[----:B0-----:R0:W1:Y:S02]  /*6690*/  SYNCS.PHASECHK.TRANS64.TRYWAIT P0, [R9+URZ], R4 ;  /* 0x00000004090075a7 */ /* 0x001064000800017f */
[----:B-1----:R-:W-:Y:S05]  /*66a0*/  @!P0 NANOSLEEP.SYNCS 0x989680 ;  /* 0x009896800000895d */ /* 0x002fea0003900000 */
[----:B------:R-:W1:Y:S02]  /*66b0*/  @!P0 SYNCS.PHASECHK.TRANS64 P0, [R9+URZ], R4 ;  /* 0x00000004090085a7 */ /* 0x000e64000800007f */
[----:B-1----:R-:W-:Y:S05]  /*66c0*/  @!P0 BRA `(.L_x_114) ;  /* 0xfffffffc00f08947 */ /* 0x002fea000383ffff */
[----:B------:R-:W-:Y:S05]  /*66d0*/  BRA `(.L_x_127) ;  /* 0xfffffff800d47947 */ /* 0x000fea000383ffff */
.L_x_115:
[----:B0-----:R0:W1:Y:S02]  /*66e0*/  SYNCS.PHASECHK.TRANS64.TRYWAIT P0, [R6+URZ], R5 ;  /* 0x00000005060075a7 */ /* 0x001064000800017f */
[----:B-1----:R-:W-:Y:S05]  /*66f0*/  @!P0 NANOSLEEP.SYNCS 0x989680 ;  /* 0x009896800000895d */ /* 0x002fea0003900000 */
[----:B------:R-:W1:Y:S02]  /*6700*/  @!P0 SYNCS.PHASECHK.TRANS64 P0, [R6+URZ], R5 ;  /* 0x00000005060085a7 */ /* 0x000e64000800007f */
[----:B-1----:R-:W-:Y:S05]  /*6710*/  @!P0 BRA `(.L_x_115) ;  /* 0xfffffffc00f08947 */ /* 0x002fea000383ffff */
[----:B------:R-:W-:Y:S05]  /*6720*/  BRA `(.L_x_128) ;  /* 0xfffffff800e47947 */ /* 0x000fea000383ffff */
.L_x_116:
[----:B0-----:R0:W1:Y:S02]  /*6730*/  SYNCS.PHASECHK.TRANS64.TRYWAIT P0, [R9+URZ], R4 ;  /* 0x00000004090075a7 */ /* 0x001064000800017f */
[----:B-1----:R-:W-:Y:S05]  /*6740*/  @!P0 NANOSLEEP.SYNCS 0x989680 ;  /* 0x009896800000895d */ /* 0x002fea0003900000 */
[----:B------:R-:W1:Y:S02]  /*6750*/  @!P0 SYNCS.PHASECHK.TRANS64 P0, [R9+URZ], R4 ;  /* 0x00000004090085a7 */ /* 0x000e64000800007f */
[----:B-1----:R-:W-:Y:S05]  /*6760*/  @!P0 BRA `(.L_x_116) ;  /* 0xfffffffc00f08947 */ /* 0x002fea000383ffff */
[----:B------:R-:W-:Y:S05]  /*6770*/  BRA `(.L_x_129) ;  /* 0xfffffff800f47947 */ /* 0x000fea000383ffff */
.L_x_117:
[----:B-1----:R1:W2:Y:S02]  /*6780*/  SYNCS.PHASECHK.TRANS64.TRYWAIT P0, [R6+URZ], R5 ;  /* 0x00000005060075a7 */ /* 0x0022a4000800017f */
[----:B--2---:R-:W-:Y:S05]  /*6790*/  @!P0 NANOSLEEP.SYNCS 0x989680 ;  /* 0x009896800000895d */ /* 0x004fea0003900000 */
[----:B------:R-:W2:Y:S02]  /*67a0*/  @!P0 SYNCS.PHASECHK.TRANS64 P0, [R6+URZ], R5 ;  /* 0x00000005060085a7 */ /* 0x000ea4000800007f */
[----:B--2---:R-:W-:Y:S05]  /*67b0*/  @!P0 BRA `(.L_x_117) ;  /* 0xfffffffc00f08947 */ /* 0x004fea000383ffff */
[----:B------:R-:W-:Y:S05]  /*67c0*/  BRA `(.L_x_130) ;  /* 0xfffffff800fc7947 */ /* 0x000fea000383ffff */
.L_x_131:
[----:B------:R-:W-:-:S00]  /*67d0*/  BRA `(.L_x_131) ;  /* 0xfffffffc00fc7947 */ /* 0x000fc0000383ffff */
[----:B------:R-:W-:-:S00]  /*67e0*/  NOP ;  /* 0x0000000000007918 */ /* 0x000fc00000000000 */
        /* <DEDUP_REMOVED lines=9> */
.L_x_132:


//--------------------- .nv.global.init           --------------------------
	.section	.nv.global.init,"aw",@progbits
.nv.global.init:
	.type		$str$22,@object
	.size		$str$22,($str$23 - $str$22)
$str$22:
        /*0000*/ 	.byte	0x6b, 0x5f, 0x74, 0x69, 0x6c, 0x65, 0x5f, 0x63, 0x6f, 0x75, 0x6e, 0x74, 0x20, 0x3e, 0x3d, 0x20
        /*0010*/ 	.byte	0x31, 0x00
	.type		$str$23,@object
	.size		$str$23,(__unnamed_1 - $str$23)
$str$23:
        /*0012*/ 	.byte	0x2f, 0x74, 0x6d, 0x70, 0x2f, 0x63, 0x75, 0x74, 0x6c, 0x61, 0x73, 0x73, 0x5f, 0x73, 0x77, 0x65
        /*0022*/ 	.byte	0x65, 0x70, 0x5f, 0x73, 0x72, 0x63, 0x2f, 0x69, 0x6e, 0x63, 0x6c, 0x75, 0x64, 0x65, 0x2f, 0x63
        /*0032*/ 	.byte	0x75, 0x74, 0x6c, 0x61, 0x73, 0x73, 0x2f, 0x67, 0x65, 0x6d, 0x6d, 0x2f, 0x63, 0x6f, 0x6c, 0x6c
        /*0042*/ 	.byte	0x65, 0x63, 0x74, 0x69, 0x76, 0x65, 0x2f, 0x73, 0x6d, 0x39, 0x30, 0x5f, 0x6d, 0x6d, 0x61, 0x5f
        /*0052*/ 	.byte	0x74, 0x6d, 0x61, 0x5f, 0x67, 0x6d, 0x6d, 0x61, 0x5f, 0x73, 0x73, 0x5f, 0x77, 0x61, 0x72, 0x70
        /*0062*/ 	.byte	0x73, 0x70, 0x65, 0x63, 0x69, 0x61, 0x6c, 0x69, 0x7a, 0x65, 0x64, 0x2e, 0x68, 0x70, 0x70, 0x00
	.type		__unnamed_1,@object
	.size		__unnamed_1,(.L_0 - __unnamed_1)
__unnamed_1:
        /*0072*/ 	.byte	0x76, 0x6f, 0x69, 0x64, 0x20, 0x63, 0x75, 0x74, 0x6c, 0x61, 0x73, 0x73, 0x3a, 0x3a, 0x67, 0x65
        /* <DEDUP_REMOVED lines=180> */
        /*0bc2*/ 	.byte	0x79, 0x5d, 0x00
.L_0:


//--------------------- .nv.shared._ZN7cutlass13device_kernelINS_4gemm6kernel13GemmUniversalIN4cute5tupleIJiiiiEEENS1_10collective13CollectiveMmaINS1_34MainloopSm90TmaGmmaWarpSpecializedILi6ENS5_IJNS4_1CILi1EEESB_SB_EEENS1_35KernelTmaWarpSpecializedCooperativeEEENS5_IJNSA_ILi256EEENSA_ILi32EEENSA_ILi64EEEEEENS_10bfloat16_tENS5_IJlSB_lEEESJ_SK_NS4_8TiledMMAINS4_8MMA_AtomIJNS4_4SM904GMMA27MMA_64x32x16_F32BF16BF16_SSILNSO_5MajorE0ELSQ_0ELNSO_7ScaleInE1ELSR_1EEEEEENS4_6LayoutINS5_IJNSA_ILi2EEESB_SB_EEENS5_IJSB_NSA_ILi0EEESX_EEEEENS5_IJNS4_10UnderscoreES10_S10_EEEEENS4_13SM90_TMA_LOADENS4_14ComposedLayoutINS4_7SwizzleILi3ELi4ELi3EEENS4_18smem_ptr_flag_bitsILi16EEENSU_INS5_IJNSA_ILi8EEESH_EEENS5_IJSH_SB_EEEEEEEvNS4_8identityES13_S1D_vS1E_EENS_8epilogue10collective6detail29Sm90TmaWarpSpecializedAdapterINS1H_15DefaultEpilogueISJ_SK_SK_NS1G_6thread17LinearCombinationISJ_Li1EffLNS1L_9ScaleType4KindE0ELNS_15FloatRoundStyleE2ESJ_EENS1_15EpilogueDefaultEEEEEvvEEEEvNT_6ParamsE --------------------------
	.section	.nv.shared._ZN7cutlass13device_kernelINS_4gemm6kernel13GemmUniversalIN4cute5tupleIJiiiiEEENS1_10collective13CollectiveMmaINS1_34MainloopSm90TmaGmmaWarpSpecializedILi6ENS5_IJNS4_1CILi1EEESB_SB_EEENS1_35KernelTmaWarpSpecializedCooperativeEEENS5_IJNSA_ILi256EEENSA_ILi32EEENSA_ILi64EEEEEENS_10bfloat16_tENS5_IJlSB_lEEESJ_SK_NS4_8TiledMMAINS4_8MMA_AtomIJNS4_4SM904GMMA27MMA_64x32x16_F32BF16BF16_SSILNSO_5MajorE0ELSQ_0ELNSO_7ScaleInE1ELSR_1EEEEEENS4_6LayoutINS5_IJNSA_ILi2EEESB_SB_EEENS5_IJSB_NSA_ILi0EEESX_EEEEENS5_IJNS4_10UnderscoreES10_S10_EEEEENS4_13SM90_TMA_LOADENS4_14ComposedLayoutINS4_7SwizzleILi3ELi4ELi3EEENS4_18smem_ptr_flag_bitsILi16EEENSU_INS5_IJNSA_ILi8EEESH_EEENS5_IJSH_SB_EEEEEEEvNS4_8identityES13_S1D_vS1E_EENS_8epilogue10collective6detail29Sm90TmaWarpSpecializedAdapterINS1H_15DefaultEpilogueISJ_SK_SK_NS1G_6thread17LinearCombinationISJ_Li1EffLNS1L_9ScaleType4KindE0ELNS_15FloatRoundStyleE2ESJ_EENS1_15EpilogueDefaultEEEEEvvEEEEvNT_6ParamsE,"aw",@nobits
	.sectionflags	@""
	.align	16
	.zero		1024


//--------------------- .nv.shared.reserved.0     --------------------------
	.section	.nv.shared.reserved.0,"aw",@nobits
	.weak		__nv_reservedSMEM_offset_0_alias
	.size		__nv_reservedSMEM_offset_0_alias, 0, 0
	.other		__nv_reservedSMEM_offset_0_alias,@"STO_CUDA_RESERVED_SHARED STV_DEFAULT"
__nv_reservedSMEM_offset_0_alias:
	.zero		0


//--------------------- .nv.global                --------------------------
	.section	.nv.global,"aw",@nobits
.nv.global:
	.type		_ZN40_INTERNAL_78239d7c_4_k_cu_975678a0_137804cute1_E,@object
	.size		_ZN40_INTERNAL_78239d7c_4_k_cu_975678a0_137804cute1_E,(_ZN40_INTERNAL_78239d7c_4_k_cu_975678a0_137804cuda3std3__45__cpo6cbeginE - _ZN40_INTERNAL_78239d7c_4_k_cu_975678a0_137804cute1_E)
_ZN40_INTERNAL_78239d7c_4_k_cu_975678a0_137804cute1_E:
	.zero		1
	.type		_ZN40_INTERNAL_78239d7c_4_k_cu_975678a0_137804cuda3std3__45__cpo6cbeginE,@object
	.size		_ZN40_INTERNAL_78239d7c_4_k_cu_975678a0_137804cuda3std3__45__cpo6cbeginE,(_ZN40_INTERNAL_78239d7c_4_k_cu_975678a0_137804cuda3std3__48in_placeE - _ZN40_INTERNAL_78239d7c_4_k_cu_975678a0_137804cuda3std3__45__cpo6cbeginE)
_ZN40_INTERNAL_78239d7c_4_k_cu_975678a0_137804cuda3std3__45__cpo6cbeginE:
	.zero		1
	.type		_ZN40_INTERNAL_78239d7c_4_k_cu_975678a0_137804cuda3std3__48in_placeE,@object
	.size		_ZN40_INTERNAL_78239d7c_4_k_cu_975678a0_137804cuda3std3__48in_placeE,(_ZN40_INTERNAL_78239d7c_4_k_cu_975678a0_137804cuda3std6ranges3__45__cpo9iter_moveE - _ZN40_INTERNAL_78239d7c_4_k_cu_975678a0_137804cuda3std3__48in_placeE)
_ZN40_INTERNAL_78239d7c_4_k_cu_975678a0_137804cuda3std3__48in_placeE:
	.zero		1
	.type		_ZN40_INTERNAL_78239d7c_4_k_cu_975678a0_137804cuda3std6ranges3__45__cpo9iter_moveE,@object
	.size		_ZN40_INTERNAL_78239d7c_4_k_cu_975678a0_137804cuda3std6ranges3__45__cpo9iter_moveE,(_ZN40_INTERNAL_78239d7c_4_k_cu_975678a0_137804cuda3std3__45__cpo5beginE - _ZN40_INTERNAL_78239d7c_4_k_cu_975678a0_137804cuda3std6ranges3__45__cpo9iter_moveE)
_ZN40_INTERNAL_78239d7c_4_k_cu_975678a0_137804cuda3std6ranges3__45__cpo9iter_moveE:
	.zero		1
	.type		_ZN40_INTERNAL_78239d7c_4_k_cu_975678a0_137804cuda3std3__45__cpo5beginE,@object
	.size		_ZN40_INTERNAL_78239d7c_4_k_cu_975678a0_137804cuda3std3__45__cpo5beginE,(_ZN40_INTERNAL_78239d7c_4_k_cu_975678a0_137804cuda3std3__442_GLOBAL__N__78239d7c_4_k_cu_975678a0_137806ignoreE - _ZN40_INTERNAL_78239d7c_4_k_cu_975678a0_137804cuda3std3__45__cpo5beginE)
_ZN40_INTERNAL_78239d7c_4_k_cu_975678a0_137804cuda3std3__45__cpo5beginE:
	.zero		1
	.type		_ZN40_INTERNAL_78239d7c_4_k_cu_975678a0_137804cuda3std3__442_GLOBAL__N__78239d7c_4_k_cu_975678a0_137806ignoreE,@object
	.size		_ZN40_INTERNAL_78239d7c_4_k_cu_975678a0_137804cuda3std3__442_GLOBAL__N__78239d7c_4_k_cu_975678a0_137806ignoreE,(_ZN40_INTERNAL_78239d7c_4_k_cu_975678a0_137804cute7productE - _ZN40_INTERNAL_78239d7c_4_k_cu_975678a0_137804cuda3std3__442_GLOBAL__N__78239d7c_4_k_cu_975678a0_137806ignoreE)
_ZN40_INTERNAL_78239d7c_4_k_cu_975678a0_137804cuda3std3__442_GLOBAL__N__78239d7c_4_k_cu_975678a0_137806ignoreE:
	.zero		1
	.type		_ZN40_INTERNAL_78239d7c_4_k_cu_975678a0_137804cute7productE,@object
	.size		_ZN40_INTERNAL_78239d7c_4_k_cu_975678a0_137804cute7productE,(_ZN40_INTERNAL_78239d7c_4_k_cu_975678a0_137804cuda3std3__45__cpo3endE - _ZN40_INTERNAL_78239d7c_4_k_cu_975678a0_137804cute7productE)
_ZN40_INTERNAL_78239d7c_4_k_cu_975678a0_137804cute7productE:
	.zero		1
	.type		_ZN40_INTERNAL_78239d7c_4_k_cu_975678a0_137804cuda3std3__45__cpo3endE,@object
	.size		_ZN40_INTERNAL_78239d7c_4_k_cu_975678a0_137804cuda3std3__45__cpo3endE,(_ZN40_INTERNAL_78239d7c_4_k_cu_975678a0_137804cuda3std3__419piecewise_constructE - _ZN40_INTERNAL_78239d7c_4_k_cu_975678a0_137804cuda3std3__45__cpo3endE)
_ZN40_INTERNAL_78239d7c_4_k_cu_975678a0_137804cuda3std3__45__cpo3endE:
	.zero		1
	.type		_ZN40_INTERNAL_78239d7c_4_k_cu_975678a0_137804cuda3std3__419piecewise_constructE,@object
	.size		_ZN40_INTERNAL_78239d7c_4_k_cu_975678a0_137804cuda3std3__419piecewise_constructE,(_ZN40_INTERNAL_78239d7c_4_k_cu_975678a0_137804cuda3std3__45__cpo4cendE - _ZN40_INTERNAL_78239d7c_4_k_cu_975678a0_137804cuda3std3__419piecewise_constructE)
_ZN40_INTERNAL_78239d7c_4_k_cu_975678a0_137804cuda3std3__419piecewise_constructE:
	.zero		1
	.type		_ZN40_INTERNAL_78239d7c_4_k_cu_975678a0_137804cuda3std3__45__cpo4cendE,@object
	.size		_ZN40_INTERNAL_78239d7c_4_k_cu_975678a0_137804cuda3std3__45__cpo4cendE,(_ZN40_INTERNAL_78239d7c_4_k_cu_975678a0_137804cuda3std6ranges3__45__cpo4swapE - _ZN40_INTERNAL_78239d7c_4_k_cu_975678a0_137804cuda3std3__45__cpo4cendE)
_ZN40_INTERNAL_78239d7c_4_k_cu_975678a0_137804cuda3std3__45__cpo4cendE:
	.zero		1
	.type		_ZN40_INTERNAL_78239d7c_4_k_cu_975678a0_137804cuda3std6ranges3__45__cpo4swapE,@object
	.size		_ZN40_INTERNAL_78239d7c_4_k_cu_975678a0_137804cuda3std6ranges3__45__cpo4swapE,(.L_8 - _ZN40_INTERNAL_78239d7c_4_k_cu_975678a0_137804cuda3std6ranges3__45__cpo4swapE)
_ZN40_INTERNAL_78239d7c_4_k_cu_975678a0_137804cuda3std6ranges3__45__cpo4swapE:
	.zero		1
.L_8:


//--------------------- .nv.constant0._ZN7cutlass13device_kernelINS_4gemm6kernel13GemmUniversalIN4cute5tupleIJiiiiEEENS1_10collective13CollectiveMmaINS1_34MainloopSm90TmaGmmaWarpSpecializedILi6ENS5_IJNS4_1CILi1EEESB_SB_EEENS1_35KernelTmaWarpSpecializedCooperativeEEENS5_IJNSA_ILi256EEENSA_ILi32EEENSA_ILi64EEEEEENS_10bfloat16_tENS5_IJlSB_lEEESJ_SK_NS4_8TiledMMAINS4_8MMA_AtomIJNS4_4SM904GMMA27MMA_64x32x16_F32BF16BF16_SSILNSO_5MajorE0ELSQ_0ELNSO_7ScaleInE1ELSR_1EEEEEENS4_6LayoutINS5_IJNSA_ILi2EEESB_SB_EEENS5_IJSB_NSA_ILi0EEESX_EEEEENS5_IJNS4_10UnderscoreES10_S10_EEEEENS4_13SM90_TMA_LOADENS4_14ComposedLayoutINS4_7SwizzleILi3ELi4ELi3EEENS4_18smem_ptr_flag_bitsILi16EEENSU_INS5_IJNSA_ILi8EEESH_EEENS5_IJSH_SB_EEEEEEEvNS4_8identityES13_S1D_vS1E_EENS_8epilogue10collective6detail29Sm90TmaWarpSpecializedAdapterINS1H_15DefaultEpilogueISJ_SK_SK_NS1G_6thread17LinearCombinationISJ_Li1EffLNS1L_9ScaleType4KindE0ELNS_15FloatRoundStyleE2ESJ_EENS1_15EpilogueDefaultEEEEEvvEEEEvNT_6ParamsE --------------------------
	.section	.nv.constant0._ZN7cutlass13device_kernelINS_4gemm6kernel13GemmUniversalIN4cute5tupleIJiiiiEEENS1_10collective13CollectiveMmaINS1_34MainloopSm90TmaGmmaWarpSpecializedILi6ENS5_IJNS4_1CILi1EEESB_SB_EEENS1_35KernelTmaWarpSpecializedCooperativeEEENS5_IJNSA_ILi256EEENSA_ILi32EEENSA_ILi64EEEEEENS_10bfloat16_tENS5_IJlSB_lEEESJ_SK_NS4_8TiledMMAINS4_8MMA_AtomIJNS4_4SM904GMMA27MMA_64x32x16_F32BF16BF16_SSILNSO_5MajorE0ELSQ_0ELNSO_7ScaleInE1ELSR_1EEEEEENS4_6LayoutINS5_IJNSA_ILi2EEESB_SB_EEENS5_IJSB_NSA_ILi0EEESX_EEEEENS5_IJNS4_10UnderscoreES10_S10_EEEEENS4_13SM90_TMA_LOADENS4_14ComposedLayoutINS4_7SwizzleILi3ELi4ELi3EEENS4_18smem_ptr_flag_bitsILi16EEENSU_INS5_IJNSA_ILi8EEESH_EEENS5_IJSH_SB_EEEEEEEvNS4_8identityES13_S1D_vS1E_EENS_8epilogue10collective6detail29Sm90TmaWarpSpecializedAdapterINS1H_15DefaultEpilogueISJ_SK_SK_NS1G_6thread17LinearCombinationISJ_Li1EffLNS1L_9ScaleType4KindE0ELNS_15FloatRoundStyleE2ESJ_EENS1_15EpilogueDefaultEEEEEvvEEEEvNT_6ParamsE,"a",@progbits
	.sectionflags	@""
	.align	4
.nv.constant0._ZN7cutlass13device_kernelINS_4gemm6kernel13GemmUniversalIN4cute5tupleIJiiiiEEENS1_10collective13CollectiveMmaINS1_34MainloopSm90TmaGmmaWarpSpecializedILi6ENS5_IJNS4_1CILi1EEESB_SB_EEENS1_35KernelTmaWarpSpecializedCooperativeEEENS5_IJNSA_ILi256EEENSA_ILi32EEENSA_ILi64EEEEEENS_10bfloat16_tENS5_IJlSB_lEEESJ_SK_NS4_8TiledMMAINS4_8MMA_AtomIJNS4_4SM904GMMA27MMA_64x32x16_F32BF16BF16_SSILNSO_5MajorE0ELSQ_0ELNSO_7ScaleInE1ELSR_1EEEEEENS4_6LayoutINS5_IJNSA_ILi2EEESB_SB_EEENS5_IJSB_NSA_ILi0EEESX_EEEEENS5_IJNS4_10UnderscoreES10_S10_EEEEENS4_13SM90_TMA_LOADENS4_14ComposedLayoutINS4_7SwizzleILi3ELi4ELi3EEENS4_18smem_ptr_flag_bitsILi16EEENSU_INS5_IJNSA_ILi8EEESH_EEENS5_IJSH_SB_EEEEEEEvNS4_8identityES13_S1D_vS1E_EENS_8epilogue10collective6detail29Sm90TmaWarpSpecializedAdapterINS1H_15DefaultEpilogueISJ_SK_SK_NS1G_6thread17LinearCombinationISJ_Li1EffLNS1L_9ScaleType4KindE0ELNS_15FloatRoundStyleE2ESJ_EENS1_15EpilogueDefaultEEEEEvvEEEEvNT_6ParamsE:
	.zero		1664


//--------------------- SYMBOLS --------------------------

	.type		.nv.reservedSmem.offset0,@object
	.size		.nv.reservedSmem.offset0,0x4
	.type		__assertfail,@function
